// auto-generated by cutlass_sweep.epilogue — config: {"arch": "sm_90", "cluster_m": 1, "cluster_n": 1, "dtype": "fp16", "fusion": "silu", "tile_k": 64, "tile_m": 128, "tile_n": 64}
#include "cutlass/cutlass.h"
#include "cutlass/gemm/collective/collective_builder.hpp"
#include "cutlass/gemm/device/gemm_universal_adapter.h"
#include "cutlass/gemm/kernel/gemm_universal.hpp"
#include "cutlass/epilogue/collective/collective_builder.hpp"
#include "cutlass/epilogue/fusion/operations.hpp"
#include "cutlass/epilogue/thread/activation.h"

using Elem = cutlass::half_t;
using Acc  = float;
using TileShape    = cute::Shape<cute::_128, cute::_64, cute::_64>;
using ClusterShape = cute::Shape<cute::_1, cute::_1, cute::_1>;
using FusionOp     = cutlass::epilogue::fusion::LinCombEltAct<cutlass::epilogue::thread::SiLu, Elem, Acc>;

using CollectiveEpilogue = typename cutlass::epilogue::collective::CollectiveBuilder<
    cutlass::arch::Sm90, cutlass::arch::OpClassTensorOp,
    TileShape, ClusterShape,
    cutlass::epilogue::collective::EpilogueTileAuto,
    Acc, Acc,
    Elem, cutlass::layout::RowMajor, 128 / cutlass::sizeof_bits<Elem>::value,
    Elem, cutlass::layout::RowMajor, 128 / cutlass::sizeof_bits<Elem>::value,
    cutlass::epilogue::TmaWarpSpecializedCooperative,
    FusionOp
  >::CollectiveOp;

using CollectiveMainloop = typename cutlass::gemm::collective::CollectiveBuilder<
    cutlass::arch::Sm90, cutlass::arch::OpClassTensorOp,
    Elem, cutlass::layout::RowMajor, 128 / cutlass::sizeof_bits<Elem>::value,
    Elem, cutlass::layout::ColumnMajor, 128 / cutlass::sizeof_bits<Elem>::value,
    Acc,
    TileShape, ClusterShape,
    cutlass::gemm::collective::StageCountAutoCarveout<
        static_cast<int>(sizeof(typename CollectiveEpilogue::SharedStorage))>,
    cutlass::gemm::KernelTmaWarpSpecializedCooperative
  >::CollectiveOp;

using GemmKernel = cutlass::gemm::kernel::GemmUniversal<
    cute::Shape<int,int,int,int>, CollectiveMainloop, CollectiveEpilogue>;
using Gemm = cutlass::gemm::device::GemmUniversalAdapter<GemmKernel>;

auto* _anchor = &cutlass::device_kernel<GemmKernel>;


// ===== COMPILED SASS (sm_90a) =====

	.target	sm_90a

	.elftype	@"ET_EXEC"


//--------------------- .note.nv.tkinfo           --------------------------
	.section	.note.nv.tkinfo,"",@"SHT_NOTE"
	.sectionflags	@"SHF_NOTE_NV_TKINFO"
	.tkinfo
        /*0018*/ 	.word	0x00000002
        /*0030*/ 	.string	""
        /*0030*/ 	.string	"ptxas"
        /*0030*/ 	.string	"Cuda compilation tools, release 13.0, V13.0.88"
        /*0030*/ 	.string	"Build cuda_13.0.r13.0/compiler.36424714_0"
        /*0030*/ 	.string	"-arch sm_90a -m 64 "



//--------------------- .note.nv.cuinfo           --------------------------
	.section	.note.nv.cuinfo,"",@"SHT_NOTE"
	.sectionflags	@"SHF_NOTE_NV_CUINFO"
        /*0018*/ 	.short	0x0002
        /*001a*/ 	.short	0x005a
        /*001c*/ 	.short	0x0082
	.zero		2


//--------------------- .nv.info                  --------------------------
	.section	.nv.info,"",@"SHT_CUDA_INFO"
	.align	4


	//----- nvinfo : EIATTR_REGCOUNT
	.align		4
        /*0000*/ 	.byte	0x04, 0x2f
        /*0002*/ 	.short	(.L_18 - .L_17)
	.align		4
.L_17:
        /*0004*/ 	.word	index@(_ZN7cutlass13device_kernelINS_4gemm6kernel13GemmUniversalIN4cute5tupleIJiiiiEEENS1_10collective13CollectiveMmaINS1_34MainloopSm90TmaGmmaWarpSpecializedILi8ENS5_IJNS4_1CILi1EEESB_SB_EEENS1_35KernelTmaWarpSpecializedCooperativeEEENS5_IJNSA_ILi128EEENSA_ILi64EEESG_EEENS_6half_tENS5_IJlSB_lEEESI_SJ_NS4_8TiledMMAINS4_8MMA_AtomIJNS4_4SM904GMMA25MMA_64x64x16_F32F16F16_SSILNSN_5MajorE0ELSP_0ELNSN_7ScaleInE1ELSQ_1EEEEEENS4_6LayoutINS5_IJNSA_ILi2EEESB_SB_EEENS5_IJSB_NSA_ILi0EEESW_EEEEENS5_IJNS4_10UnderscoreESZ_SZ_EEEEENS4_13SM90_TMA_LOADENS4_14ComposedLayoutINS4_7SwizzleILi3ELi4ELi3EEENS4_18smem_ptr_flag_bitsILi16EEENST_INS5_IJNSA_ILi8EEESG_EEENS5_IJSG_SB_EEEEEEEvNS4_8identityES12_S1C_vS1D_EENS_8epilogue10collective18CollectiveEpilogueINS1F_22Sm90TmaWarpSpecializedILi3ELi2ELi16ELb1ELb0EEEJSH_NS5_IJSF_NSA_ILi32EEEEEESI_SJ_SI_SJ_NS1F_6fusion15FusionCallbacksIS1J_NS1M_13LinCombEltActINS1F_6thread4SiLuESI_fSI_fLNS_15FloatRoundStyleE2EEESH_S1L_JEEES12_NS13_INS14_ILi2ELi4ELi3EEES17_NST_INS5_IJS18_S1K_EEENS5_IJS1K_SB_EEEEEEENS4_17SM75_U32x4_LDSM_NENS4_14SM90_TMA_STOREES1Y_NS4_17SM90_U32x4_STSM_NENS4_9Copy_AtomIJS21_SI_EEEvEEEvvEEEEvNT_6ParamsE)
        /*0008*/ 	.word	0x000000a8


	//----- nvinfo : EIATTR_FRAME_SIZE
	.align		4
.L_18:
        /*000c*/ 	.byte	0x04, 0x11
        /*000e*/ 	.short	(.L_20 - .L_19)
	.align		4
.L_19:
        /*0010*/ 	.word	index@($__internal_0_$__cuda_sm20_rcp_rn_f32_slowpath)
        /*0014*/ 	.word	0x00000000


	//----- nvinfo : EIATTR_FRAME_SIZE
	.align		4
.L_20:
        /*0018*/ 	.byte	0x04, 0x11
        /*001a*/ 	.short	(.L_22 - .L_21)
	.align		4
.L_21:
        /*001c*/ 	.word	index@(_ZN7cutlass13device_kernelINS_4gemm6kernel13GemmUniversalIN4cute5tupleIJiiiiEEENS1_10collective13CollectiveMmaINS1_34MainloopSm90TmaGmmaWarpSpecializedILi8ENS5_IJNS4_1CILi1EEESB_SB_EEENS1_35KernelTmaWarpSpecializedCooperativeEEENS5_IJNSA_ILi128EEENSA_ILi64EEESG_EEENS_6half_tENS5_IJlSB_lEEESI_SJ_NS4_8TiledMMAINS4_8MMA_AtomIJNS4_4SM904GMMA25MMA_64x64x16_F32F16F16_SSILNSN_5MajorE0ELSP_0ELNSN_7ScaleInE1ELSQ_1EEEEEENS4_6LayoutINS5_IJNSA_ILi2EEESB_SB_EEENS5_IJSB_NSA_ILi0EEESW_EEEEENS5_IJNS4_10UnderscoreESZ_SZ_EEEEENS4_13SM90_TMA_LOADENS4_14ComposedLayoutINS4_7SwizzleILi3ELi4ELi3EEENS4_18smem_ptr_flag_bitsILi16EEENST_INS5_IJNSA_ILi8EEESG_EEENS5_IJSG_SB_EEEEEEEvNS4_8identityES12_S1C_vS1D_EENS_8epilogue10collective18CollectiveEpilogueINS1F_22Sm90TmaWarpSpecializedILi3ELi2ELi16ELb1ELb0EEEJSH_NS5_IJSF_NSA_ILi32EEEEEESI_SJ_SI_SJ_NS1F_6fusion15FusionCallbacksIS1J_NS1M_13LinCombEltActINS1F_6thread4SiLuESI_fSI_fLNS_15FloatRoundStyleE2EEESH_S1L_JEEES12_NS13_INS14_ILi2ELi4ELi3EEES17_NST_INS5_IJS18_S1K_EEENS5_IJS1K_SB_EEEEEEENS4_17SM75_U32x4_LDSM_NENS4_14SM90_TMA_STOREES1Y_NS4_17SM90_U32x4_STSM_NENS4_9Copy_AtomIJS21_SI_EEEvEEEvvEEEEvNT_6ParamsE)
        /*0020*/ 	.word	0x00000000


	//----- nvinfo : EIATTR_MIN_STACK_SIZE
	.align		4
.L_22:
        /*0024*/ 	.byte	0x04, 0x12
        /*0026*/ 	.short	(.L_24 - .L_23)
	.align		4
.L_23:
        /*0028*/ 	.word	index@(_ZN7cutlass13device_kernelINS_4gemm6kernel13GemmUniversalIN4cute5tupleIJiiiiEEENS1_10collective13CollectiveMmaINS1_34MainloopSm90TmaGmmaWarpSpecializedILi8ENS5_IJNS4_1CILi1EEESB_SB_EEENS1_35KernelTmaWarpSpecializedCooperativeEEENS5_IJNSA_ILi128EEENSA_ILi64EEESG_EEENS_6half_tENS5_IJlSB_lEEESI_SJ_NS4_8TiledMMAINS4_8MMA_AtomIJNS4_4SM904GMMA25MMA_64x64x16_F32F16F16_SSILNSN_5MajorE0ELSP_0ELNSN_7ScaleInE1ELSQ_1EEEEEENS4_6LayoutINS5_IJNSA_ILi2EEESB_SB_EEENS5_IJSB_NSA_ILi0EEESW_EEEEENS5_IJNS4_10UnderscoreESZ_SZ_EEEEENS4_13SM90_TMA_LOADENS4_14ComposedLayoutINS4_7SwizzleILi3ELi4ELi3EEENS4_18smem_ptr_flag_bitsILi16EEENST_INS5_IJNSA_ILi8EEESG_EEENS5_IJSG_SB_EEEEEEEvNS4_8identityES12_S1C_vS1D_EENS_8epilogue10collective18CollectiveEpilogueINS1F_22Sm90TmaWarpSpecializedILi3ELi2ELi16ELb1ELb0EEEJSH_NS5_IJSF_NSA_ILi32EEEEEESI_SJ_SI_SJ_NS1F_6fusion15FusionCallbacksIS1J_NS1M_13LinCombEltActINS1F_6thread4SiLuESI_fSI_fLNS_15FloatRoundStyleE2EEESH_S1L_JEEES12_NS13_INS14_ILi2ELi4ELi3EEES17_NST_INS5_IJS18_S1K_EEENS5_IJS1K_SB_EEEEEEENS4_17SM75_U32x4_LDSM_NENS4_14SM90_TMA_STOREES1Y_NS4_17SM90_U32x4_STSM_NENS4_9Copy_AtomIJS21_SI_EEEvEEEvvEEEEvNT_6ParamsE)
        /*002c*/ 	.word	0x00000000
.L_24:


//--------------------- .nv.compat                --------------------------
	.section	.nv.compat,"",@"SHT_CUDA_COMPAT_INFO"
	.align	4
        /*0000*/ 	.byte	0x02, 0x09, 0x01, 0x00, 0x02, 0x02, 0x04, 0x00, 0x02, 0x05, 0x05, 0x00, 0x03, 0x07, 0x01, 0x01
        /*0010*/ 	.byte	0x02, 0x03, 0x01, 0x00, 0x02, 0x06, 0x01, 0x00, 0x04, 0x0b, 0x08, 0x00, 0x00, 0x00, 0x00, 0x00
        /*0020*/ 	.byte	0x00, 0x00, 0x00, 0x00


//--------------------- .nv.info._ZN7cutlass13device_kernelINS_4gemm6kernel13GemmUniversalIN4cute5tupleIJiiiiEEENS1_10collective13CollectiveMmaINS1_34MainloopSm90TmaGmmaWarpSpecializedILi8ENS5_IJNS4_1CILi1EEESB_SB_EEENS1_35KernelTmaWarpSpecializedCooperativeEEENS5_IJNSA_ILi128EEENSA_ILi64EEESG_EEENS_6half_tENS5_IJlSB_lEEESI_SJ_NS4_8TiledMMAINS4_8MMA_AtomIJNS4_4SM904GMMA25MMA_64x64x16_F32F16F16_SSILNSN_5MajorE0ELSP_0ELNSN_7ScaleInE1ELSQ_1EEEEEENS4_6LayoutINS5_IJNSA_ILi2EEESB_SB_EEENS5_IJSB_NSA_ILi0EEESW_EEEEENS5_IJNS4_10UnderscoreESZ_SZ_EEEEENS4_13SM90_TMA_LOADENS4_14ComposedLayoutINS4_7SwizzleILi3ELi4ELi3EEENS4_18smem_ptr_flag_bitsILi16EEENST_INS5_IJNSA_ILi8EEESG_EEENS5_IJSG_SB_EEEEEEEvNS4_8identityES12_S1C_vS1D_EENS_8epilogue10collective18CollectiveEpilogueINS1F_22Sm90TmaWarpSpecializedILi3ELi2ELi16ELb1ELb0EEEJSH_NS5_IJSF_NSA_ILi32EEEEEESI_SJ_SI_SJ_NS1F_6fusion15FusionCallbacksIS1J_NS1M_13LinCombEltActINS1F_6thread4SiLuESI_fSI_fLNS_15FloatRoundStyleE2EEESH_S1L_JEEES12_NS13_INS14_ILi2ELi4ELi3EEES17_NST_INS5_IJS18_S1K_EEENS5_IJS1K_SB_EEEEEEENS4_17SM75_U32x4_LDSM_NENS4_14SM90_TMA_STOREES1Y_NS4_17SM90_U32x4_STSM_NENS4_9Copy_AtomIJS21_SI_EEEvEEEvvEEEEvNT_6ParamsE --------------------------
	.section	.nv.info._ZN7cutlass13device_kernelINS_4gemm6kernel13GemmUniversalIN4cute5tupleIJiiiiEEENS1_10collective13CollectiveMmaINS1_34MainloopSm90TmaGmmaWarpSpecializedILi8ENS5_IJNS4_1CILi1EEESB_SB_EEENS1_35KernelTmaWarpSpecializedCooperativeEEENS5_IJNSA_ILi128EEENSA_ILi64EEESG_EEENS_6half_tENS5_IJlSB_lEEESI_SJ_NS4_8TiledMMAINS4_8MMA_AtomIJNS4_4SM904GMMA25MMA_64x64x16_F32F16F16_SSILNSN_5MajorE0ELSP_0ELNSN_7ScaleInE1ELSQ_1EEEEEENS4_6LayoutINS5_IJNSA_ILi2EEESB_SB_EEENS5_IJSB_NSA_ILi0EEESW_EEEEENS5_IJNS4_10UnderscoreESZ_SZ_EEEEENS4_13SM90_TMA_LOADENS4_14ComposedLayoutINS4_7SwizzleILi3ELi4ELi3EEENS4_18smem_ptr_flag_bitsILi16EEENST_INS5_IJNSA_ILi8EEESG_EEENS5_IJSG_SB_EEEEEEEvNS4_8identityES12_S1C_vS1D_EENS_8epilogue10collective18CollectiveEpilogueINS1F_22Sm90TmaWarpSpecializedILi3ELi2ELi16ELb1ELb0EEEJSH_NS5_IJSF_NSA_ILi32EEEEEESI_SJ_SI_SJ_NS1F_6fusion15FusionCallbacksIS1J_NS1M_13LinCombEltActINS1F_6thread4SiLuESI_fSI_fLNS_15FloatRoundStyleE2EEESH_S1L_JEEES12_NS13_INS14_ILi2ELi4ELi3EEES17_NST_INS5_IJS18_S1K_EEENS5_IJS1K_SB_EEEEEEENS4_17SM75_U32x4_LDSM_NENS4_14SM90_TMA_STOREES1Y_NS4_17SM90_U32x4_STSM_NENS4_9Copy_AtomIJS21_SI_EEEvEEEvvEEEEvNT_6ParamsE,"",@"SHT_CUDA_INFO"
	.sectionflags	@""
	.align	4


	//----- nvinfo : EIATTR_CUDA_API_VERSION
	.align		4
        /*0000*/ 	.byte	0x04, 0x37
        /*0002*/ 	.short	(.L_26 - .L_25)
.L_25:
        /*0004*/ 	.word	0x00000082


	//----- nvinfo : EIATTR_KPARAM_INFO
	.align		4
.L_26:
        /*0008*/ 	.byte	0x04, 0x17
        /*000a*/ 	.short	(.L_28 - .L_27)
.L_27:
        /*000c*/ 	.word	0x00000000
        /*0010*/ 	.short	0x0000
        /*0012*/ 	.short	0x0070
        /*0014*/ 	.byte	0x00, 0xf0, 0x01, 0x1c


	//----- nvinfo : EIATTR_SPARSE_MMA_MASK
	.align		4
.L_28:
        /*0018*/ 	.byte	0x03, 0x50
        /*001a*/ 	.short	0x0000


	//----- nvinfo : EIATTR_MAXREG_COUNT
	.align		4
        /*001c*/ 	.byte	0x03, 0x1b
        /*001e*/ 	.short	0x00a8


	//----- nvinfo : EIATTR_NUM_BARRIERS
	.align		4
        /*0020*/ 	.byte	0x02, 0x4c
        /*0022*/ 	.byte	0x02
	.zero		1


	//----- nvinfo : EIATTR_EXTERNS
	.align		4
        /*0024*/ 	.byte	0x04, 0x0f
        /*0026*/ 	.short	(.L_30 - .L_29)


	//   ....[0]....
	.align		4
.L_29:
        /*0028*/ 	.word	index@(__assertfail)


	//----- nvinfo : EIATTR_MERCURY_ISA_VERSION
	.align		4
.L_30:
        /*002c*/ 	.byte	0x03, 0x5f
        /*002e*/ 	.short	0x0101


	//----- nvinfo : EIATTR_INT_WARP_WIDE_INSTR_OFFSETS
	.align		4
        /*0030*/ 	.byte	0x04, 0x31
        /*0032*/ 	.short	(.L_32 - .L_31)


	//   ....[0]....
.L_31:
        /*0034*/ 	.word	0x00000950


	//   ....[1]....
        /*0038*/ 	.word	0x00000960


	//   ....[2]....
        /*003c*/ 	.word	0x000009e0


	//----- nvinfo : EIATTR_COOP_GROUP_MASK_REGIDS
	.align		4
.L_32:
        /*0040*/ 	.byte	0x04, 0x29
        /*0042*/ 	.short	(.L_34 - .L_33)


	//   ....[0]....
.L_33:
        /*0044*/ 	.word	0xffffffff


	//   ....[1]....
        /*0048*/ 	.word	0xffffffff


	//   ....[2]....
        /*004c*/ 	.word	0xffffffff


	//   ....[3]....
        /*0050*/ 	.word	0xffffffff


	//   ....[4]....
        /*0054*/ 	.word	0xffffffff


	//   ....[5]....
        /*0058*/ 	.word	0xffffffff


	//----- nvinfo : EIATTR_COOP_GROUP_INSTR_OFFSETS
	.align		4
.L_34:
        /*005c*/ 	.byte	0x04, 0x28
        /*005e*/ 	.short	(.L_36 - .L_35)


	//   ....[0]....
.L_35:
        /*0060*/ 	.word	0x00000070


	//   ....[1]....
        /*0064*/ 	.word	0x00000080


	//   ....[2]....
        /*0068*/ 	.word	0x00000440


	//   ....[3]....
        /*006c*/ 	.word	0x00000680


	//   ....[4]....
        /*0070*/ 	.word	0x00000810


	//   ....[5]....
        /*0074*/ 	.word	0x00001500


	//----- nvinfo : EIATTR_REG_RECONFIG
	.align		4
.L_36:
        /*0078*/ 	.byte	0x01, 0x54
	.zero		2


	//----- nvinfo : EIATTR_SYSCALL_OFFSETS
	.align		4
        /*007c*/ 	.byte	0x04, 0x46
        /*007e*/ 	.short	(.L_38 - .L_37)


	//   ....[0]....
.L_37:
        /*0080*/ 	.word	0x000016c0


	//   ....[1]....
        /*0084*/ 	.word	0x000020e0


	//   ....[2]....
        /*0088*/ 	.word	0x000021d0


	//----- nvinfo : EIATTR_MBARRIER_INSTR_OFFSETS
	.align		4
.L_38:
        /*008c*/ 	.byte	0x04, 0x39
        /*008e*/ 	.short	(.L_40 - .L_39)


	//   ....[0]....
.L_39:
        /*0090*/ 	.word	0x00000560
        /*0094*/ 	.word	0x000000ff
        /*0098*/ 	.word	0x00000000
        /*009c*/ 	.short	0x0100
        /*009e*/ 	.byte	0x08
	.zero		1


	//   ....[1]....
        /*00a0*/ 	.word	0x00000570
        /*00a4*/ 	.word	0x000000ff
        /*00a8*/ 	.word	0x00000040
        /*00ac*/ 	.short	0x0100
        /*00ae*/ 	.byte	0x08
	.zero		1


	//   ....[2]....
        /*00b0*/ 	.word	0x00000580
        /*00b4*/ 	.word	0x000000ff
        /*00b8*/ 	.word	0x00000008
        /*00bc*/ 	.short	0x0100
        /*00be*/ 	.byte	0x08
	.zero		1


	//   ....[3]....
        /*00c0*/ 	.word	0x00000590
        /*00c4*/ 	.word	0x000000ff
        /*00c8*/ 	.word	0x00000048
        /*00cc*/ 	.short	0x0100
        /*00ce*/ 	.byte	0x08
	.zero		1


	//   ....[4]....
        /*00d0*/ 	.word	0x000005a0
        /*00d4*/ 	.word	0x000000ff
        /*00d8*/ 	.word	0x00000010
        /*00dc*/ 	.short	0x0100
        /*00de*/ 	.byte	0x08
	.zero		1


	//   ....[5]....
        /*00e0*/ 	.word	0x000005b0
        /*00e4*/ 	.word	0x000000ff
        /*00e8*/ 	.word	0x00000050
        /*00ec*/ 	.short	0x0100
        /*00ee*/ 	.byte	0x08
	.zero		1


	//   ....[6]....
        /*00f0*/ 	.word	0x000005c0
        /*00f4*/ 	.word	0x000000ff
        /*00f8*/ 	.word	0x00000018
        /*00fc*/ 	.short	0x0100
        /*00fe*/ 	.byte	0x08
	.zero		1


	//   ....[7]....
        /*0100*/ 	.word	0x000005d0
        /*0104*/ 	.word	0x000000ff
        /*0108*/ 	.word	0x00000058
        /*010c*/ 	.short	0x0100
        /*010e*/ 	.byte	0x08
	.zero		1


	//   ....[8]....
        /*0110*/ 	.word	0x000005e0
        /*0114*/ 	.word	0x000000ff
        /*0118*/ 	.word	0x00000020
        /*011c*/ 	.short	0x0100
        /*011e*/ 	.byte	0x08
	.zero		1


	//   ....[9]....
        /*0120*/ 	.word	0x000005f0
        /*0124*/ 	.word	0x000000ff
        /*0128*/ 	.word	0x00000060
        /*012c*/ 	.short	0x0100
        /*012e*/ 	.byte	0x08
	.zero		1


	//   ....[10]....
        /*0130*/ 	.word	0x00000600
        /*0134*/ 	.word	0x000000ff
        /*0138*/ 	.word	0x00000028
        /*013c*/ 	.short	0x0100
        /*013e*/ 	.byte	0x08
	.zero		1


	//   ....[11]....
        /*0140*/ 	.word	0x00000610
        /*0144*/ 	.word	0x000000ff
        /*0148*/ 	.word	0x00000068
        /*014c*/ 	.short	0x0100
        /*014e*/ 	.byte	0x08
	.zero		1


	//   ....[12]....
        /*0150*/ 	.word	0x00000620
        /*0154*/ 	.word	0x000000ff
        /*0158*/ 	.word	0x00000030
        /*015c*/ 	.short	0x0100
        /*015e*/ 	.byte	0x08
	.zero		1


	//   ....[13]....
        /*0160*/ 	.word	0x00000630
        /*0164*/ 	.word	0x000000ff
        /*0168*/ 	.word	0x00000070
        /*016c*/ 	.short	0x0100
        /*016e*/ 	.byte	0x08
	.zero		1


	//   ....[14]....
        /*0170*/ 	.word	0x00000640
        /*0174*/ 	.word	0x000000ff
        /*0178*/ 	.word	0x00000038
        /*017c*/ 	.short	0x0100
        /*017e*/ 	.byte	0x08
	.zero		1


	//   ....[15]....
        /*0180*/ 	.word	0x00000650
        /*0184*/ 	.word	0x000000ff
        /*0188*/ 	.word	0x00000078
        /*018c*/ 	.short	0x0100
        /*018e*/ 	.byte	0x08
	.zero		1


	//   ....[16]....
        /*0190*/ 	.word	0x000007a0
        /*0194*/ 	.word	0x000000ff
        /*0198*/ 	.word	0x00000080
        /*019c*/ 	.short	0x0100
        /*019e*/ 	.byte	0x08
	.zero		1


	//   ....[17]....
        /*01a0*/ 	.word	0x000007b0
        /*01a4*/ 	.word	0x000000ff
        /*01a8*/ 	.word	0x00000098
        /*01ac*/ 	.short	0x0100
        /*01ae*/ 	.byte	0x08
	.zero		1


	//   ....[18]....
        /*01b0*/ 	.word	0x000007c0
        /*01b4*/ 	.word	0x000000ff
        /*01b8*/ 	.word	0x00000088
        /*01bc*/ 	.short	0x0100
        /*01be*/ 	.byte	0x08
	.zero		1


	//   ....[19]....
        /*01c0*/ 	.word	0x000007d0
        /*01c4*/ 	.word	0x000000ff
        /*01c8*/ 	.word	0x000000a0
        /*01cc*/ 	.short	0x0100
        /*01ce*/ 	.byte	0x08
	.zero		1


	//   ....[20]....
        /*01d0*/ 	.word	0x000007e0
        /*01d4*/ 	.word	0x000000ff
        /*01d8*/ 	.word	0x00000090
        /*01dc*/ 	.short	0x0100
        /*01de*/ 	.byte	0x08
	.zero		1


	//   ....[21]....
        /*01e0*/ 	.word	0x000007f0
        /*01e4*/ 	.word	0x000000ff
        /*01e8*/ 	.word	0x000000a8
        /*01ec*/ 	.short	0x0100
        /*01ee*/ 	.byte	0x08
	.zero		1


	//   ....[22]....
        /*01f0*/ 	.word	0x00000a80
        /*01f4*/ 	.word	0x000000ff
        /*01f8*/ 	.word	0x000000b0
        /*01fc*/ 	.short	0x0100
        /*01fe*/ 	.byte	0x08
	.zero		1


	//   ....[23]....
        /*0200*/ 	.word	0x00000ae0
        /*0204*/ 	.word	0x000000ff
        /*0208*/ 	.word	0x000000b8
        /*020c*/ 	.short	0x0100
        /*020e*/ 	.byte	0x08
	.zero		1


	//   ....[24]....
        /*0210*/ 	.word	0x00001740
        /*0214*/ 	.word	0x00000003
        /*0218*/ 	.word	0x00000000
        /*021c*/ 	.short	0x010a
        /*021e*/ 	.byte	0x3f
	.zero		1


	//   ....[25]....
        /*0220*/ 	.word	0x00001780
        /*0224*/ 	.word	0x00000003
        /*0228*/ 	.word	0x00000000
        /*022c*/ 	.short	0x010a
        /*022e*/ 	.byte	0x3f
	.zero		1


	//   ....[26]....
        /*0230*/ 	.word	0x00001af0
        /*0234*/ 	.word	0x000000ff
        /*0238*/ 	.word	0x00000000
        /*023c*/ 	.short	0x010a
        /*023e*/ 	.byte	0x04
	.zero		1


	//   ....[27]....
        /*0240*/ 	.word	0x00001b30
        /*0244*/ 	.word	0x000000ff
        /*0248*/ 	.word	0x00000000
        /*024c*/ 	.short	0x010a
        /*024e*/ 	.byte	0x04
	.zero		1


	//   ....[28]....
        /*0250*/ 	.word	0x00001d90
        /*0254*/ 	.word	0x000000ff
        /*0258*/ 	.word	0x00000000
        /*025c*/ 	.short	0x0101
        /*025e*/ 	.byte	0x04
	.zero		1


	//   ....[29]....
        /*0260*/ 	.word	0x00001f40
        /*0264*/ 	.word	0x000000ff
        /*0268*/ 	.word	0x00000000
        /*026c*/ 	.short	0x0101
        /*026e*/ 	.byte	0x04
	.zero		1


	//   ....[30]....
        /*0270*/ 	.word	0x000026a0
        /*0274*/ 	.word	0x00000003
        /*0278*/ 	.word	0x00000080
        /*027c*/ 	.short	0x010a
        /*027e*/ 	.byte	0x3f
	.zero		1


	//   ....[31]....
        /*0280*/ 	.word	0x00004820
        /*0284*/ 	.word	0x000000ff
        /*0288*/ 	.word	0x00000000
        /*028c*/ 	.short	0x0101
        /*028e*/ 	.byte	0x04
	.zero		1


	//   ....[32]....
        /*0290*/ 	.word	0x00004990
        /*0294*/ 	.word	0x00000015
        /*0298*/ 	.word	0x00000080
        /*029c*/ 	.short	0x010a
        /*029e*/ 	.byte	0x3f
	.zero		1


	//   ....[33]....
        /*02a0*/ 	.word	0x00006830
        /*02a4*/ 	.word	0x000000ff
        /*02a8*/ 	.word	0x00000000
        /*02ac*/ 	.short	0x0101
        /*02ae*/ 	.byte	0x04
	.zero		1


	//   ....[34]....
        /*02b0*/ 	.word	0x000071c0
        /*02b4*/ 	.word	0x000000ff
        /*02b8*/ 	.word	0x00000000
        /*02bc*/ 	.short	0x0101
        /*02be*/ 	.byte	0x04
	.zero		1


	//   ....[35]....
        /*02c0*/ 	.word	0x000078a0
        /*02c4*/ 	.word	0x000000ff
        /*02c8*/ 	.word	0x000000b8
        /*02cc*/ 	.short	0x010a
        /*02ce*/ 	.byte	0x04
	.zero		1


	//   ....[36]....
        /*02d0*/ 	.word	0x00007ce0
        /*02d4*/ 	.word	0x000000ff
        /*02d8*/ 	.word	0x00000098
        /*02dc*/ 	.short	0x010a
        /*02de*/ 	.byte	0x05
	.zero		1


	//   ....[37]....
        /*02e0*/ 	.word	0x00007de0
        /*02e4*/ 	.word	0x000000ff
        /*02e8*/ 	.word	0x00000080
        /*02ec*/ 	.short	0x010b
        /*02ee*/ 	.byte	0x05
	.zero		1


	//   ....[38]....
        /*02f0*/ 	.word	0x00007e70
        /*02f4*/ 	.word	0x000000ff
        /*02f8*/ 	.word	0x00000000
        /*02fc*/ 	.short	0x0101
        /*02fe*/ 	.byte	0x05
	.zero		1


	//   ....[39]....
        /*0300*/ 	.word	0x00007ee0
        /*0304*/ 	.word	0x000000ff
        /*0308*/ 	.word	0x00000098
        /*030c*/ 	.short	0x010a
        /*030e*/ 	.byte	0x04
	.zero		1


	//   ....[40]....
        /*0310*/ 	.word	0x00008000
        /*0314*/ 	.word	0x000000ff
        /*0318*/ 	.word	0x00000080
        /*031c*/ 	.short	0x010b
        /*031e*/ 	.byte	0x04
	.zero		1


	//   ....[41]....
        /*0320*/ 	.word	0x000080d0
        /*0324*/ 	.word	0x000000ff
        /*0328*/ 	.word	0x00000000
        /*032c*/ 	.short	0x0101
        /*032e*/ 	.byte	0x04
	.zero		1


	//   ....[42]....
        /*0330*/ 	.word	0x00008790
        /*0334*/ 	.word	0x00000003
        /*0338*/ 	.word	0x00000098
        /*033c*/ 	.short	0x010a
        /*033e*/ 	.byte	0x3f
	.zero		1


	//   ....[43]....
        /*0340*/ 	.word	0x00008860
        /*0344*/ 	.word	0x00000005
        /*0348*/ 	.word	0x00000098
        /*034c*/ 	.short	0x010a
        /*034e*/ 	.byte	0x3f
	.zero		1


	//   ....[44]....
        /*0350*/ 	.word	0x00008910
        /*0354*/ 	.word	0x00000003
        /*0358*/ 	.word	0x00000098
        /*035c*/ 	.short	0x010a
        /*035e*/ 	.byte	0x3f
	.zero		1


	//   ....[45]....
        /*0360*/ 	.word	0x00008c40
        /*0364*/ 	.word	0x0000000f
        /*0368*/ 	.word	0x00000040
        /*036c*/ 	.short	0x010a
        /*036e*/ 	.byte	0x3f
	.zero		1


	//   ....[46]....
        /*0370*/ 	.word	0x00009000
        /*0374*/ 	.word	0x00000005
        /*0378*/ 	.word	0x000000b8
        /*037c*/ 	.short	0x0101
        /*037e*/ 	.byte	0x3f
	.zero		1


	//   ....[47]....
        /*0380*/ 	.word	0x00009710
        /*0384*/ 	.word	0x00000007
        /*0388*/ 	.word	0x00000000
        /*038c*/ 	.short	0x010a
        /*038e*/ 	.byte	0x3f
	.zero		1


	//   ....[48]....
        /*0390*/ 	.word	0x00009790
        /*0394*/ 	.word	0x00000006
        /*0398*/ 	.word	0x00000000
        /*039c*/ 	.short	0x010a
        /*039e*/ 	.byte	0x3f
	.zero		1


	//   ....[49]....
        /*03a0*/ 	.word	0x00009820
        /*03a4*/ 	.word	0x00000007
        /*03a8*/ 	.word	0x00000000
        /*03ac*/ 	.short	0x010a
        /*03ae*/ 	.byte	0x3f
	.zero		1


	//   ....[50]....
        /*03b0*/ 	.word	0x000098b0
        /*03b4*/ 	.word	0x00000006
        /*03b8*/ 	.word	0x00000000
        /*03bc*/ 	.short	0x010a
        /*03be*/ 	.byte	0x3f
	.zero		1


	//   ....[51]....
        /*03c0*/ 	.word	0x00009940
        /*03c4*/ 	.word	0x00000007
        /*03c8*/ 	.word	0x00000000
        /*03cc*/ 	.short	0x010a
        /*03ce*/ 	.byte	0x3f
	.zero		1


	//   ....[52]....
        /*03d0*/ 	.word	0x000099d0
        /*03d4*/ 	.word	0x00000006
        /*03d8*/ 	.word	0x00000000
        /*03dc*/ 	.short	0x010a
        /*03de*/ 	.byte	0x3f
	.zero		1


	//   ....[53]....
        /*03e0*/ 	.word	0x00009a60
        /*03e4*/ 	.word	0x00000007
        /*03e8*/ 	.word	0x00000000
        /*03ec*/ 	.short	0x010a
        /*03ee*/ 	.byte	0x3f
	.zero		1


	//   ....[54]....
        /*03f0*/ 	.word	0x00009af0
        /*03f4*/ 	.word	0x00000005
        /*03f8*/ 	.word	0x00000000
        /*03fc*/ 	.short	0x010a
        /*03fe*/ 	.byte	0x3f
	.zero		1


	//   ....[55]....
        /*0400*/ 	.word	0x00009b50
        /*0404*/ 	.word	0x00000003
        /*0408*/ 	.word	0x00000000
        /*040c*/ 	.short	0x010a
        /*040e*/ 	.byte	0x3f
	.zero		1


	//   ....[56]....
        /*0410*/ 	.word	0x00009bb0
        /*0414*/ 	.word	0x00000004
        /*0418*/ 	.word	0x00000000
        /*041c*/ 	.short	0x010a
        /*041e*/ 	.byte	0x3f
	.zero		1


	//   ....[57]....
        /*0420*/ 	.word	0x00009c00
        /*0424*/ 	.word	0x00000003
        /*0428*/ 	.word	0x00000080
        /*042c*/ 	.short	0x010a
        /*042e*/ 	.byte	0x3f
	.zero		1


	//   ....[58]....
        /*0430*/ 	.word	0x00009c50
        /*0434*/ 	.word	0x00000015
        /*0438*/ 	.word	0x00000080
        /*043c*/ 	.short	0x010a
        /*043e*/ 	.byte	0x3f
	.zero		1


	//   ....[59]....
        /*0440*/ 	.word	0x00009cb0
        /*0444*/ 	.word	0x00000003
        /*0448*/ 	.word	0x000000b8
        /*044c*/ 	.short	0x010a
        /*044e*/ 	.byte	0x3f
	.zero		1


	//   ....[60]....
        /*0450*/ 	.word	0x00009d10
        /*0454*/ 	.word	0x00000005
        /*0458*/ 	.word	0x00000098
        /*045c*/ 	.short	0x010a
        /*045e*/ 	.byte	0x3f
	.zero		1


	//   ....[61]....
        /*0460*/ 	.word	0x00009d70
        /*0464*/ 	.word	0x00000005
        /*0468*/ 	.word	0x00000098
        /*046c*/ 	.short	0x010a
        /*046e*/ 	.byte	0x3f
	.zero		1


	//   ....[62]....
        /*0470*/ 	.word	0x00009dc0
        /*0474*/ 	.word	0x00000003
        /*0478*/ 	.word	0x00000098
        /*047c*/ 	.short	0x010a
        /*047e*/ 	.byte	0x3f
	.zero		1


	//   ....[63]....
        /*0480*/ 	.word	0x00009e10
        /*0484*/ 	.word	0x00000005
        /*0488*/ 	.word	0x00000098
        /*048c*/ 	.short	0x010a
        /*048e*/ 	.byte	0x3f
	.zero		1


	//   ....[64]....
        /*0490*/ 	.word	0x00009ee0
        /*0494*/ 	.word	0x0000000f
        /*0498*/ 	.word	0x00000040
        /*049c*/ 	.short	0x010a
        /*049e*/ 	.byte	0x3f
	.zero		1


	//   ....[65]....
        /*04a0*/ 	.word	0x00009fb0
        /*04a4*/ 	.word	0x00000007
        /*04a8*/ 	.word	0x00000000
        /*04ac*/ 	.short	0x010a
        /*04ae*/ 	.byte	0x3f
	.zero		1


	//   ....[66]....
        /*04b0*/ 	.word	0x0000a000
        /*04b4*/ 	.word	0x00000006
        /*04b8*/ 	.word	0x00000000
        /*04bc*/ 	.short	0x010a
        /*04be*/ 	.byte	0x3f
	.zero		1


	//   ....[67]....
        /*04c0*/ 	.word	0x0000a050
        /*04c4*/ 	.word	0x00000007
        /*04c8*/ 	.word	0x00000000
        /*04cc*/ 	.short	0x010a
        /*04ce*/ 	.byte	0x3f
	.zero		1


	//   ....[68]....
        /*04d0*/ 	.word	0x0000a0a0
        /*04d4*/ 	.word	0x00000006
        /*04d8*/ 	.word	0x00000000
        /*04dc*/ 	.short	0x010a
        /*04de*/ 	.byte	0x3f
	.zero		1


	//   ....[69]....
        /*04e0*/ 	.word	0x0000a0f0
        /*04e4*/ 	.word	0x00000007
        /*04e8*/ 	.word	0x00000000
        /*04ec*/ 	.short	0x010a
        /*04ee*/ 	.byte	0x3f
	.zero		1


	//   ....[70]....
        /*04f0*/ 	.word	0x0000a140
        /*04f4*/ 	.word	0x00000006
        /*04f8*/ 	.word	0x00000000
        /*04fc*/ 	.short	0x010a
        /*04fe*/ 	.byte	0x3f
	.zero		1


	//   ....[71]....
        /*0500*/ 	.word	0x0000a190
        /*0504*/ 	.word	0x00000007
        /*0508*/ 	.word	0x00000000
        /*050c*/ 	.short	0x010a
        /*050e*/ 	.byte	0x3f
	.zero		1


	//----- nvinfo : EIATTR_NUM_MBARRIERS
	.align		4
.L_40:
        /*0510*/ 	.byte	0x03, 0x38
        /*0512*/ 	.short	0x0018


	//----- nvinfo : EIATTR_EXIT_INSTR_OFFSETS
	.align		4
        /*0514*/ 	.byte	0x04, 0x1c
        /*0516*/ 	.short	(.L_42 - .L_41)


	//   ....[0]....
.L_41:
        /*0518*/ 	.word	0x00009b40


	//----- nvinfo : EIATTR_MAX_THREADS
	.align		4
.L_42:
        /*051c*/ 	.byte	0x04, 0x05
        /*051e*/ 	.short	(.L_44 - .L_43)
.L_43:
        /*0520*/ 	.word	0x00000180
        /*0524*/ 	.word	0x00000001
        /*0528*/ 	.word	0x00000001


	//----- nvinfo : EIATTR_CRS_STACK_SIZE
	.align		4
.L_44:
        /*052c*/ 	.byte	0x04, 0x1e
        /*052e*/ 	.short	(.L_46 - .L_45)
.L_45:
        /*0530*/ 	.word	0x00000000


	//----- nvinfo : EIATTR_CBANK_PARAM_SIZE
	.align		4
.L_46:
        /*0534*/ 	.byte	0x03, 0x19
        /*0536*/ 	.short	0x0770


	//----- nvinfo : EIATTR_PARAM_CBANK
	.align		4
        /*0538*/ 	.byte	0x04, 0x0a
        /*053a*/ 	.short	(.L_48 - .L_47)
	.align		4
.L_47:
        /*053c*/ 	.word	index@(.nv.constant0._ZN7cutlass13device_kernelINS_4gemm6kernel13GemmUniversalIN4cute5tupleIJiiiiEEENS1_10collective13CollectiveMmaINS1_34MainloopSm90TmaGmmaWarpSpecializedILi8ENS5_IJNS4_1CILi1EEESB_SB_EEENS1_35KernelTmaWarpSpecializedCooperativeEEENS5_IJNSA_ILi128EEENSA_ILi64EEESG_EEENS_6half_tENS5_IJlSB_lEEESI_SJ_NS4_8TiledMMAINS4_8MMA_AtomIJNS4_4SM904GMMA25MMA_64x64x16_F32F16F16_SSILNSN_5MajorE0ELSP_0ELNSN_7ScaleInE1ELSQ_1EEEEEENS4_6LayoutINS5_IJNSA_ILi2EEESB_SB_EEENS5_IJSB_NSA_ILi0EEESW_EEEEENS5_IJNS4_10UnderscoreESZ_SZ_EEEEENS4_13SM90_TMA_LOADENS4_14ComposedLayoutINS4_7SwizzleILi3ELi4ELi3EEENS4_18smem_ptr_flag_bitsILi16EEENST_INS5_IJNSA_ILi8EEESG_EEENS5_IJSG_SB_EEEEEEEvNS4_8identityES12_S1C_vS1D_EENS_8epilogue10collective18CollectiveEpilogueINS1F_22Sm90TmaWarpSpecializedILi3ELi2ELi16ELb1ELb0EEEJSH_NS5_IJSF_NSA_ILi32EEEEEESI_SJ_SI_SJ_NS1F_6fusion15FusionCallbacksIS1J_NS1M_13LinCombEltActINS1F_6thread4SiLuESI_fSI_fLNS_15FloatRoundStyleE2EEESH_S1L_JEEES12_NS13_INS14_ILi2ELi4ELi3EEES17_NST_INS5_IJS18_S1K_EEENS5_IJS1K_SB_EEEEEEENS4_17SM75_U32x4_LDSM_NENS4_14SM90_TMA_STOREES1Y_NS4_17SM90_U32x4_STSM_NENS4_9Copy_AtomIJS21_SI_EEEvEEEvvEEEEvNT_6ParamsE)
        /*0540*/ 	.short	0x0210
        /*0542*/ 	.short	0x0770


	//----- nvinfo : EIATTR_SW_WAR
	.align		4
.L_48:
        /*0544*/ 	.byte	0x04, 0x36
        /*0546*/ 	.short	(.L_50 - .L_49)
.L_49:
        /*0548*/ 	.word	0x00000008
.L_50:


//--------------------- .nv.callgraph             --------------------------
	.section	.nv.callgraph,"",@"SHT_CUDA_CALLGRAPH"
	.align	4
	.sectionentsize	8
	.align		4
        /*0000*/ 	.word	0x00000000
	.align		4
        /*0004*/ 	.word	0xffffffff
	.align		4
        /*0008*/ 	.word	index@(_ZN7cutlass13device_kernelINS_4gemm6kernel13GemmUniversalIN4cute5tupleIJiiiiEEENS1_10collective13CollectiveMmaINS1_34MainloopSm90TmaGmmaWarpSpecializedILi8ENS5_IJNS4_1CILi1EEESB_SB_EEENS1_35KernelTmaWarpSpecializedCooperativeEEENS5_IJNSA_ILi128EEENSA_ILi64EEESG_EEENS_6half_tENS5_IJlSB_lEEESI_SJ_NS4_8TiledMMAINS4_8MMA_AtomIJNS4_4SM904GMMA25MMA_64x64x16_F32F16F16_SSILNSN_5MajorE0ELSP_0ELNSN_7ScaleInE1ELSQ_1EEEEEENS4_6LayoutINS5_IJNSA_ILi2EEESB_SB_EEENS5_IJSB_NSA_ILi0EEESW_EEEEENS5_IJNS4_10UnderscoreESZ_SZ_EEEEENS4_13SM90_TMA_LOADENS4_14ComposedLayoutINS4_7SwizzleILi3ELi4ELi3EEENS4_18smem_ptr_flag_bitsILi16EEENST_INS5_IJNSA_ILi8EEESG_EEENS5_IJSG_SB_EEEEEEEvNS4_8identityES12_S1C_vS1D_EENS_8epilogue10collective18CollectiveEpilogueINS1F_22Sm90TmaWarpSpecializedILi3ELi2ELi16ELb1ELb0EEEJSH_NS5_IJSF_NSA_ILi32EEEEEESI_SJ_SI_SJ_NS1F_6fusion15FusionCallbacksIS1J_NS1M_13LinCombEltActINS1F_6thread4SiLuESI_fSI_fLNS_15FloatRoundStyleE2EEESH_S1L_JEEES12_NS13_INS14_ILi2ELi4ELi3EEES17_NST_INS5_IJS18_S1K_EEENS5_IJS1K_SB_EEEEEEENS4_17SM75_U32x4_LDSM_NENS4_14SM90_TMA_STOREES1Y_NS4_17SM90_U32x4_STSM_NENS4_9Copy_AtomIJS21_SI_EEEvEEEvvEEEEvNT_6ParamsE)
	.align		4
        /*000c*/ 	.word	index@(__assertfail)
	.align		4
        /*0010*/ 	.word	0x00000000
	.align		4
        /*0014*/ 	.word	0xfffffffe
	.align		4
        /*0018*/ 	.word	0x00000000
	.align		4
        /*001c*/ 	.word	0xfffffffd
	.align		4
        /*0020*/ 	.word	0x00000000
	.align		4
        /*0024*/ 	.word	0xfffffffc


//--------------------- .nv.constant4             --------------------------
	.section	.nv.constant4,"a",@progbits
	.align	8
	.align		8
.nv.constant4:
        /*0000*/ 	.dword	__assertfail
	.align		8
        /*0008*/ 	.dword	__unnamed_1
	.align		8
        /*0010*/ 	.dword	__unnamed_2
	.align		8
        /*0018*/ 	.dword	_ZN39_INTERNAL_4160b934_4_k_cu_65066757_26184cuda3std3__45__cpo5beginE
	.align		8
        /*0020*/ 	.dword	_ZN39_INTERNAL_4160b934_4_k_cu_65066757_26184cuda3std3__45__cpo3endE
	.align		8
        /*0028*/ 	.dword	_ZN39_INTERNAL_4160b934_4_k_cu_65066757_26184cuda3std3__45__cpo6cbeginE
	.align		8
        /*0030*/ 	.dword	_ZN39_INTERNAL_4160b934_4_k_cu_65066757_26184cuda3std3__45__cpo4cendE
	.align		8
        /*0038*/ 	.dword	_ZN39_INTERNAL_4160b934_4_k_cu_65066757_26184cuda3std3__441_GLOBAL__N__4160b934_4_k_cu_65066757_26186ignoreE
	.align		8
        /*0040*/ 	.dword	_ZN39_INTERNAL_4160b934_4_k_cu_65066757_26184cuda3std3__419piecewise_constructE
	.align		8
        /*0048*/ 	.dword	_ZN39_INTERNAL_4160b934_4_k_cu_65066757_26184cuda3std3__48in_placeE
	.align		8
        /*0050*/ 	.dword	_ZN39_INTERNAL_4160b934_4_k_cu_65066757_26184cuda3std6ranges3__45__cpo4swapE
	.align		8
        /*0058*/ 	.dword	_ZN39_INTERNAL_4160b934_4_k_cu_65066757_26184cuda3std6ranges3__45__cpo9iter_moveE
	.align		8
        /*0060*/ 	.dword	_ZN39_INTERNAL_4160b934_4_k_cu_65066757_26184cute7productE
	.align		8
        /*0068*/ 	.dword	_ZN39_INTERNAL_4160b934_4_k_cu_65066757_26184cute1_E
	.align		8
        /*0070*/ 	.dword	$str$22
	.align		8
        /*0078*/ 	.dword	$str$23
	.align		8
        /*0080*/ 	.dword	$str$26
	.align		8
        /*0088*/ 	.dword	$str$27


//--------------------- .text._ZN7cutlass13device_kernelINS_4gemm6kernel13GemmUniversalIN4cute5tupleIJiiiiEEENS1_10collective13CollectiveMmaINS1_34MainloopSm90TmaGmmaWarpSpecializedILi8ENS5_IJNS4_1CILi1EEESB_SB_EEENS1_35KernelTmaWarpSpecializedCooperativeEEENS5_IJNSA_ILi128EEENSA_ILi64EEESG_EEENS_6half_tENS5_IJlSB_lEEESI_SJ_NS4_8TiledMMAINS4_8MMA_AtomIJNS4_4SM904GMMA25MMA_64x64x16_F32F16F16_SSILNSN_5MajorE0ELSP_0ELNSN_7ScaleInE1ELSQ_1EEEEEENS4_6LayoutINS5_IJNSA_ILi2EEESB_SB_EEENS5_IJSB_NSA_ILi0EEESW_EEEEENS5_IJNS4_10UnderscoreESZ_SZ_EEEEENS4_13SM90_TMA_LOADENS4_14ComposedLayoutINS4_7SwizzleILi3ELi4ELi3EEENS4_18smem_ptr_flag_bitsILi16EEENST_INS5_IJNSA_ILi8EEESG_EEENS5_IJSG_SB_EEEEEEEvNS4_8identityES12_S1C_vS1D_EENS_8epilogue10collective18CollectiveEpilogueINS1F_22Sm90TmaWarpSpecializedILi3ELi2ELi16ELb1ELb0EEEJSH_NS5_IJSF_NSA_ILi32EEEEEESI_SJ_SI_SJ_NS1F_6fusion15FusionCallbacksIS1J_NS1M_13LinCombEltActINS1F_6thread4SiLuESI_fSI_fLNS_15FloatRoundStyleE2EEESH_S1L_JEEES12_NS13_INS14_ILi2ELi4ELi3EEES17_NST_INS5_IJS18_S1K_EEENS5_IJS1K_SB_EEEEEEENS4_17SM75_U32x4_LDSM_NENS4_14SM90_TMA_STOREES1Y_NS4_17SM90_U32x4_STSM_NENS4_9Copy_AtomIJS21_SI_EEEvEEEvvEEEEvNT_6ParamsE --------------------------
	.section	.text._ZN7cutlass13device_kernelINS_4gemm6kernel13GemmUniversalIN4cute5tupleIJiiiiEEENS1_10collective13CollectiveMmaINS1_34MainloopSm90TmaGmmaWarpSpecializedILi8ENS5_IJNS4_1CILi1EEESB_SB_EEENS1_35KernelTmaWarpSpecializedCooperativeEEENS5_IJNSA_ILi128EEENSA_ILi64EEESG_EEENS_6half_tENS5_IJlSB_lEEESI_SJ_NS4_8TiledMMAINS4_8MMA_AtomIJNS4_4SM904GMMA25MMA_64x64x16_F32F16F16_SSILNSN_5MajorE0ELSP_0ELNSN_7ScaleInE1ELSQ_1EEEEEENS4_6LayoutINS5_IJNSA_ILi2EEESB_SB_EEENS5_IJSB_NSA_ILi0EEESW_EEEEENS5_IJNS4_10UnderscoreESZ_SZ_EEEEENS4_13SM90_TMA_LOADENS4_14ComposedLayoutINS4_7SwizzleILi3ELi4ELi3EEENS4_18smem_ptr_flag_bitsILi16EEENST_INS5_IJNSA_ILi8EEESG_EEENS5_IJSG_SB_EEEEEEEvNS4_8identityES12_S1C_vS1D_EENS_8epilogue10collective18CollectiveEpilogueINS1F_22Sm90TmaWarpSpecializedILi3ELi2ELi16ELb1ELb0EEEJSH_NS5_IJSF_NSA_ILi32EEEEEESI_SJ_SI_SJ_NS1F_6fusion15FusionCallbacksIS1J_NS1M_13LinCombEltActINS1F_6thread4SiLuESI_fSI_fLNS_15FloatRoundStyleE2EEESH_S1L_JEEES12_NS13_INS14_ILi2ELi4ELi3EEES17_NST_INS5_IJS18_S1K_EEENS5_IJS1K_SB_EEEEEEENS4_17SM75_U32x4_LDSM_NENS4_14SM90_TMA_STOREES1Y_NS4_17SM90_U32x4_STSM_NENS4_9Copy_AtomIJS21_SI_EEEvEEEvvEEEEvNT_6ParamsE,"ax",@progbits
	.align	128
.text._ZN7cutlass13device_kernelINS_4gemm6kernel13GemmUniversalIN4cute5tupleIJiiiiEEENS1_10collective13CollectiveMmaINS1_34MainloopSm90TmaGmmaWarpSpecializedILi8ENS5_IJNS4_1CILi1EEESB_SB_EEENS1_35KernelTmaWarpSpecializedCooperativeEEENS5_IJNSA_ILi128EEENSA_ILi64EEESG_EEENS_6half_tENS5_IJlSB_lEEESI_SJ_NS4_8TiledMMAINS4_8MMA_AtomIJNS4_4SM904GMMA25MMA_64x64x16_F32F16F16_SSILNSN_5MajorE0ELSP_0ELNSN_7ScaleInE1ELSQ_1EEEEEENS4_6LayoutINS5_IJNSA_ILi2EEESB_SB_EEENS5_IJSB_NSA_ILi0EEESW_EEEEENS5_IJNS4_10UnderscoreESZ_SZ_EEEEENS4_13SM90_TMA_LOADENS4_14ComposedLayoutINS4_7SwizzleILi3ELi4ELi3EEENS4_18smem_ptr_flag_bitsILi16EEENST_INS5_IJNSA_ILi8EEESG_EEENS5_IJSG_SB_EEEEEEEvNS4_8identityES12_S1C_vS1D_EENS_8epilogue10collective18CollectiveEpilogueINS1F_22Sm90TmaWarpSpecializedILi3ELi2ELi16ELb1ELb0EEEJSH_NS5_IJSF_NSA_ILi32EEEEEESI_SJ_SI_SJ_NS1F_6fusion15FusionCallbacksIS1J_NS1M_13LinCombEltActINS1F_6thread4SiLuESI_fSI_fLNS_15FloatRoundStyleE2EEESH_S1L_JEEES12_NS13_INS14_ILi2ELi4ELi3EEES17_NST_INS5_IJS18_S1K_EEENS5_IJS1K_SB_EEEEEEENS4_17SM75_U32x4_LDSM_NENS4_14SM90_TMA_STOREES1Y_NS4_17SM90_U32x4_STSM_NENS4_9Copy_AtomIJS21_SI_EEEvEEEvvEEEEvNT_6ParamsE:
        .type           _ZN7cutlass13device_kernelINS_4gemm6kernel13GemmUniversalIN4cute5tupleIJiiiiEEENS1_10collective13CollectiveMmaINS1_34MainloopSm90TmaGmmaWarpSpecializedILi8ENS5_IJNS4_1CILi1EEESB_SB_EEENS1_35KernelTmaWarpSpecializedCooperativeEEENS5_IJNSA_ILi128EEENSA_ILi64EEESG_EEENS_6half_tENS5_IJlSB_lEEESI_SJ_NS4_8TiledMMAINS4_8MMA_AtomIJNS4_4SM904GMMA25MMA_64x64x16_F32F16F16_SSILNSN_5MajorE0ELSP_0ELNSN_7ScaleInE1ELSQ_1EEEEEENS4_6LayoutINS5_IJNSA_ILi2EEESB_SB_EEENS5_IJSB_NSA_ILi0EEESW_EEEEENS5_IJNS4_10UnderscoreESZ_SZ_EEEEENS4_13SM90_TMA_LOADENS4_14ComposedLayoutINS4_7SwizzleILi3ELi4ELi3EEENS4_18smem_ptr_flag_bitsILi16EEENST_INS5_IJNSA_ILi8EEESG_EEENS5_IJSG_SB_EEEEEEEvNS4_8identityES12_S1C_vS1D_EENS_8epilogue10collective18CollectiveEpilogueINS1F_22Sm90TmaWarpSpecializedILi3ELi2ELi16ELb1ELb0EEEJSH_NS5_IJSF_NSA_ILi32EEEEEESI_SJ_SI_SJ_NS1F_6fusion15FusionCallbacksIS1J_NS1M_13LinCombEltActINS1F_6thread4SiLuESI_fSI_fLNS_15FloatRoundStyleE2EEESH_S1L_JEEES12_NS13_INS14_ILi2ELi4ELi3EEES17_NST_INS5_IJS18_S1K_EEENS5_IJS1K_SB_EEEEEEENS4_17SM75_U32x4_LDSM_NENS4_14SM90_TMA_STOREES1Y_NS4_17SM90_U32x4_STSM_NENS4_9Copy_AtomIJS21_SI_EEEvEEEvvEEEEvNT_6ParamsE,@function
        .size           _ZN7cutlass13device_kernelINS_4gemm6kernel13GemmUniversalIN4cute5tupleIJiiiiEEENS1_10collective13CollectiveMmaINS1_34MainloopSm90TmaGmmaWarpSpecializedILi8ENS5_IJNS4_1CILi1EEESB_SB_EEENS1_35KernelTmaWarpSpecializedCooperativeEEENS5_IJNSA_ILi128EEENSA_ILi64EEESG_EEENS_6half_tENS5_IJlSB_lEEESI_SJ_NS4_8TiledMMAINS4_8MMA_AtomIJNS4_4SM904GMMA25MMA_64x64x16_F32F16F16_SSILNSN_5MajorE0ELSP_0ELNSN_7ScaleInE1ELSQ_1EEEEEENS4_6LayoutINS5_IJNSA_ILi2EEESB_SB_EEENS5_IJSB_NSA_ILi0EEESW_EEEEENS5_IJNS4_10UnderscoreESZ_SZ_EEEEENS4_13SM90_TMA_LOADENS4_14ComposedLayoutINS4_7SwizzleILi3ELi4ELi3EEENS4_18smem_ptr_flag_bitsILi16EEENST_INS5_IJNSA_ILi8EEESG_EEENS5_IJSG_SB_EEEEEEEvNS4_8identityES12_S1C_vS1D_EENS_8epilogue10collective18CollectiveEpilogueINS1F_22Sm90TmaWarpSpecializedILi3ELi2ELi16ELb1ELb0EEEJSH_NS5_IJSF_NSA_ILi32EEEEEESI_SJ_SI_SJ_NS1F_6fusion15FusionCallbacksIS1J_NS1M_13LinCombEltActINS1F_6thread4SiLuESI_fSI_fLNS_15FloatRoundStyleE2EEESH_S1L_JEEES12_NS13_INS14_ILi2ELi4ELi3EEES17_NST_INS5_IJS18_S1K_EEENS5_IJS1K_SB_EEEEEEENS4_17SM75_U32x4_LDSM_NENS4_14SM90_TMA_STOREES1Y_NS4_17SM90_U32x4_STSM_NENS4_9Copy_AtomIJS21_SI_EEEvEEEvvEEEEvNT_6ParamsE,(.L_x_258 - _ZN7cutlass13device_kernelINS_4gemm6kernel13GemmUniversalIN4cute5tupleIJiiiiEEENS1_10collective13CollectiveMmaINS1_34MainloopSm90TmaGmmaWarpSpecializedILi8ENS5_IJNS4_1CILi1EEESB_SB_EEENS1_35KernelTmaWarpSpecializedCooperativeEEENS5_IJNSA_ILi128EEENSA_ILi64EEESG_EEENS_6half_tENS5_IJlSB_lEEESI_SJ_NS4_8TiledMMAINS4_8MMA_AtomIJNS4_4SM904GMMA25MMA_64x64x16_F32F16F16_SSILNSN_5MajorE0ELSP_0ELNSN_7ScaleInE1ELSQ_1EEEEEENS4_6LayoutINS5_IJNSA_ILi2EEESB_SB_EEENS5_IJSB_NSA_ILi0EEESW_EEEEENS5_IJNS4_10UnderscoreESZ_SZ_EEEEENS4_13SM90_TMA_LOADENS4_14ComposedLayoutINS4_7SwizzleILi3ELi4ELi3EEENS4_18smem_ptr_flag_bitsILi16EEENST_INS5_IJNSA_ILi8EEESG_EEENS5_IJSG_SB_EEEEEEEvNS4_8identityES12_S1C_vS1D_EENS_8epilogue10collective18CollectiveEpilogueINS1F_22Sm90TmaWarpSpecializedILi3ELi2ELi16ELb1ELb0EEEJSH_NS5_IJSF_NSA_ILi32EEEEEESI_SJ_SI_SJ_NS1F_6fusion15FusionCallbacksIS1J_NS1M_13LinCombEltActINS1F_6thread4SiLuESI_fSI_fLNS_15FloatRoundStyleE2EEESH_S1L_JEEES12_NS13_INS14_ILi2ELi4ELi3EEES17_NST_INS5_IJS18_S1K_EEENS5_IJS1K_SB_EEEEEEENS4_17SM75_U32x4_LDSM_NENS4_14SM90_TMA_STOREES1Y_NS4_17SM90_U32x4_STSM_NENS4_9Copy_AtomIJS21_SI_EEEvEEEvvEEEEvNT_6ParamsE)
        .other          _ZN7cutlass13device_kernelINS_4gemm6kernel13GemmUniversalIN4cute5tupleIJiiiiEEENS1_10collective13CollectiveMmaINS1_34MainloopSm90TmaGmmaWarpSpecializedILi8ENS5_IJNS4_1CILi1EEESB_SB_EEENS1_35KernelTmaWarpSpecializedCooperativeEEENS5_IJNSA_ILi128EEENSA_ILi64EEESG_EEENS_6half_tENS5_IJlSB_lEEESI_SJ_NS4_8TiledMMAINS4_8MMA_AtomIJNS4_4SM904GMMA25MMA_64x64x16_F32F16F16_SSILNSN_5MajorE0ELSP_0ELNSN_7ScaleInE1ELSQ_1EEEEEENS4_6LayoutINS5_IJNSA_ILi2EEESB_SB_EEENS5_IJSB_NSA_ILi0EEESW_EEEEENS5_IJNS4_10UnderscoreESZ_SZ_EEEEENS4_13SM90_TMA_LOADENS4_14ComposedLayoutINS4_7SwizzleILi3ELi4ELi3EEENS4_18smem_ptr_flag_bitsILi16EEENST_INS5_IJNSA_ILi8EEESG_EEENS5_IJSG_SB_EEEEEEEvNS4_8identityES12_S1C_vS1D_EENS_8epilogue10collective18CollectiveEpilogueINS1F_22Sm90TmaWarpSpecializedILi3ELi2ELi16ELb1ELb0EEEJSH_NS5_IJSF_NSA_ILi32EEEEEESI_SJ_SI_SJ_NS1F_6fusion15FusionCallbacksIS1J_NS1M_13LinCombEltActINS1F_6thread4SiLuESI_fSI_fLNS_15FloatRoundStyleE2EEESH_S1L_JEEES12_NS13_INS14_ILi2ELi4ELi3EEES17_NST_INS5_IJS18_S1K_EEENS5_IJS1K_SB_EEEEEEENS4_17SM75_U32x4_LDSM_NENS4_14SM90_TMA_STOREES1Y_NS4_17SM90_U32x4_STSM_NENS4_9Copy_AtomIJS21_SI_EEEvEEEvvEEEEvNT_6ParamsE,@"STO_CUDA_ENTRY STV_DEFAULT"
_ZN7cutlass13device_kernelINS_4gemm6kernel13GemmUniversalIN4cute5tupleIJiiiiEEENS1_10collective13CollectiveMmaINS1_34MainloopSm90TmaGmmaWarpSpecializedILi8ENS5_IJNS4_1CILi1EEESB_SB_EEENS1_35KernelTmaWarpSpecializedCooperativeEEENS5_IJNSA_ILi128EEENSA_ILi64EEESG_EEENS_6half_tENS5_IJlSB_lEEESI_SJ_NS4_8TiledMMAINS4_8MMA_AtomIJNS4_4SM904GMMA25MMA_64x64x16_F32F16F16_SSILNSN_5MajorE0ELSP_0ELNSN_7ScaleInE1ELSQ_1EEEEEENS4_6LayoutINS5_IJNSA_ILi2EEESB_SB_EEENS5_IJSB_NSA_ILi0EEESW_EEEEENS5_IJNS4_10UnderscoreESZ_SZ_EEEEENS4_13SM90_TMA_LOADENS4_14ComposedLayoutINS4_7SwizzleILi3ELi4ELi3EEENS4_18smem_ptr_flag_bitsILi16EEENST_INS5_IJNSA_ILi8EEESG_EEENS5_IJSG_SB_EEEEEEEvNS4_8identityES12_S1C_vS1D_EENS_8epilogue10collective18CollectiveEpilogueINS1F_22Sm90TmaWarpSpecializedILi3ELi2ELi16ELb1ELb0EEEJSH_NS5_IJSF_NSA_ILi32EEEEEESI_SJ_SI_SJ_NS1F_6fusion15FusionCallbacksIS1J_NS1M_13LinCombEltActINS1F_6thread4SiLuESI_fSI_fLNS_15FloatRoundStyleE2EEESH_S1L_JEEES12_NS13_INS14_ILi2ELi4ELi3EEES17_NST_INS5_IJS18_S1K_EEENS5_IJS1K_SB_EEEEEEENS4_17SM75_U32x4_LDSM_NENS4_14SM90_TMA_STOREES1Y_NS4_17SM90_U32x4_STSM_NENS4_9Copy_AtomIJS21_SI_EEEvEEEvvEEEEvNT_6ParamsE:
[----:B------:R-:W1:Y:S01]  /*0000*/  LDC R1, c[0x0][0x28] ;  /* 0x00000a00ff017b82 */ /* 0x000e620000000800 */
[----:B------:R-:W2:Y:S07]  /*0010*/  S2R R18, SR_TID.X ;  /* 0x0000000000127919 */ /* 0x000eae0000002100 */
[----:B------:R-:W3:Y:S01]  /*0020*/  LDC.64 R4, c[0x0][0x588] ;  /* 0x00016200ff047b82 */ /* 0x000ee20000000a00 */
[----:B------:R-:W-:Y:S01]  /*0030*/  ELECT P0, URZ, PT ;  /* 0x00000000003f782f */ /* 0x000fe20003800000 */
[----:B------:R-:W-:Y:S01]  /*0040*/  BSSY B0, `(.L_x_0) ;  /* 0x0000016000007945 */ /* 0x000fe20003800000 */
[----:B--2---:R-:W-:-:S02]  /*0050*/  SHF.R.U32.HI R6, RZ, 0x5, R18 ;  /* 0x00000005ff067819 */ /* 0x004fc40000011612 */
[----:B------:R-:W-:-:S03]  /*0060*/  SHF.R.U32.HI R2, RZ, 0x7, R18 ;  /* 0x00000007ff027819 */ /* 0x000fc60000011612 */
[----:B------:R-:W2:Y:S04]  /*0070*/  SHFL.IDX PT, R0, R6, RZ, 0x1f ;  /* 0x00001fff06007589 */ /* 0x000ea800000e0000 */
[----:B------:R4:W1:Y:S01]  /*0080*/  SHFL.IDX PT, R10, R2, RZ, 0x1f ;  /* 0x00001fff020a7589 */ /* 0x00086200000e0000 */
[----:B--2---:R-:W-:Y:S02]  /*0090*/  ISETP.NE.OR P0, PT, R0, RZ, !P0 ;  /* 0x000000ff0000720c */ /* 0x004fe40004705670 */
[----:B------:R-:W-:-:S11]  /*00a0*/  SHF.R.S32.HI R3, RZ, 0x1f, R0 ;  /* 0x0000001fff037819 */ /* 0x000fd60000011400 */
[----:B-1-34-:R-:W-:Y:S05]  /*00b0*/  @P0 BRA `(.L_x_1) ;  /* 0x0000000000380947 */ /* 0x01afea0003800000 */
[----:B------:R-:W-:Y:S02]  /*00c0*/  ULDC.64 UR4, c[0x0][0x198] ;  /* 0x0000660000047ab9 */ /* 0x000fe40000000a00 */
[----:B------:R-:W-:Y:S02]  /*00d0*/  UIADD3 UR6, UP0, UR4, 0xf0, URZ ;  /* 0x000000f004067890 */ /* 0x000fe4000ff1e03f */
[----:B------:R-:W-:Y:S02]  /*00e0*/  UIADD3 UR8, UP1, UR4, 0x1f0, URZ ;  /* 0x000001f004087890 */ /* 0x000fe4000ff3e03f */
[----:B------:R-:W-:Y:S02]  /*00f0*/  UIADD3 UR10, UP2, UR4, 0x3f0, URZ ;  /* 0x000003f0040a7890 */ /* 0x000fe4000ff5e03f */
[----:B------:R-:W-:Y:S02]  /*0100*/  UIADD3 UR4, UP3, UR4, 0x4f0, URZ ;  /* 0x000004f004047890 */ /* 0x000fe4000ff7e03f */
[----:B------:R-:W-:-:S02]  /*0110*/  UIADD3.X UR7, URZ, UR5, URZ, UP0, !UPT ;  /* 0x000000053f077290 */ /* 0x000fc400087fe43f */
[----:B------:R-:W-:Y:S02]  /*0120*/  UIADD3.X UR9, URZ, UR5, URZ, UP1, !UPT ;  /* 0x000000053f097290 */ /* 0x000fe40008ffe43f */
[----:B------:R-:W-:Y:S02]  /*0130*/  UIADD3.X UR11, URZ, UR5, URZ, UP2, !UPT ;  /* 0x000000053f0b7290 */ /* 0x000fe400097fe43f */
[----:B------:R-:W-:-:S03]  /*0140*/  UIADD3.X UR5, URZ, UR5, URZ, UP3, !UPT ;  /* 0x000000053f057290 */ /* 0x000fc60009ffe43f */
[----:B------:R1:W-:Y:S02]  /*0150*/  UTMACCTL.PF [UR6] ;  /* 0x00000000060079b9 */ /* 0x0003e40008040000 */
[----:B------:R1:W-:Y:S02]  /*0160*/  UTMACCTL.PF [UR8] ;  /* 0x00000000080079b9 */ /* 0x0003e40008040000 */
[----:B------:R1:W-:Y:S02]  /*0170*/  UTMACCTL.PF [UR10] ;  /* 0x000000000a0079b9 */ /* 0x0003e40008040000 */
[----:B------:R1:W-:Y:S02]  /*0180*/  UTMACCTL.PF [UR4] ;  /* 0x00000000040079b9 */ /* 0x0003e40008040000 */
[----:B-1----:R-:W-:Y:S01]  /*0190*/  NOP ;  /* 0x0000000000007918 */ /* 0x002fe20000000000 */
.L_x_1:
[----:B------:R-:W-:Y:S05]  /*01a0*/  BSYNC B0 ;  /* 0x0000000000007941 */ /* 0x000fea0003800000 */
.L_x_0:
[----:B------:R-:W-:Y:S01]  /*01b0*/  ULDC.64 UR4, c[0x0][0x590] ;  /* 0x0001640000047ab9 */ /* 0x000fe20000000a00 */
[----:B------:R-:W-:Y:S01]  /*01c0*/  LEA.HI R3, R3, R0, RZ, 0x2 ;  /* 0x0000000003037211 */ /* 0x000fe200078f10ff */
[----:B------:R-:W-:Y:S01]  /*01d0*/  ULDC.64 UR54, c[0x0][0x208] ;  /* 0x0000820000367ab9 */ /* 0x000fe20000000a00 */
[----:B------:R-:W-:Y:S01]  /*01e0*/  ISETP.NE.U32.AND P2, PT, RZ, UR4, PT ;  /* 0x00000004ff007c0c */ /* 0x000fe2000bf45070 */
[----:B------:R-:W-:Y:S01]  /*01f0*/  IMAD.MOV.U32 R2, RZ, RZ, R4 ;  /* 0x000000ffff027224 */ /* 0x000fe200078e0004 */
[----:B------:R-:W-:Y:S02]  /*0200*/  LOP3.LUT R3, R3, 0xfffffffc, RZ, 0xc0, !PT ;  /* 0xfffffffc03037812 */ /* 0x000fe400078ec0ff */
[----:B------:R-:W-:Y:S02]  /*0210*/  ISETP.NE.AND.EX P3, PT, RZ, UR5, PT, P2 ;  /* 0x00000005ff007c0c */ /* 0x000fe4000bf65320 */
[----:B------:R-:W-:Y:S01]  /*0220*/  PRMT R7, RZ, 0x7610, R7 ;  /* 0x00007610ff077816 */ /* 0x000fe20000000007 */
[----:B------:R-:W-:Y:S01]  /*0230*/  IMAD.IADD R0, R0, 0x1, -R3 ;  /* 0x0000000100007824 */ /* 0x000fe200078e0a03 */
[----:B------:R-:W-:-:S09]  /*0240*/  MOV R3, R5 ;  /* 0x0000000500037202 */ /* 0x000fd20000000f00 */
[----:B------:R-:W-:Y:S05]  /*0250*/  @P3 BRA `(.L_x_2) ;  /* 0x0000000000303947 */ /* 0x000fea0003800000 */
[----:B------:R-:W-:Y:S02]  /*0260*/  ULDC.64 UR6, c[0x0][0x588] ;  /* 0x0001620000067ab9 */ /* 0x000fe40000000a00 */
[----:B------:R-:W-:-:S04]  /*0270*/  ISETP.NE.U32.AND P0, PT, RZ, UR6, PT ;  /* 0x00000006ff007c0c */ /* 0x000fc8000bf05070 */
[----:B------:R-:W-:-:S13]  /*0280*/  ISETP.NE.AND.EX P0, PT, RZ, UR7, PT, P0 ;  /* 0x00000007ff007c0c */ /* 0x000fda000bf05300 */
[----:B------:R-:W-:Y:S05]  /*0290*/  @!P0 BRA `(.L_x_3) ;  /* 0x0000000000108947 */ /* 0x000fea0003800000 */
[----:B------:R-:W2:Y:S02]  /*02a0*/  LDG.E R7, desc[UR54][R2.64] ;  /* 0x0000003602077981 */ /* 0x000ea4000c1e1900 */
[----:B--2---:R-:W-:Y:S01]  /*02b0*/  FSETP.NEU.AND P1, PT, R7, RZ, PT ;  /* 0x000000ff0700720b */ /* 0x004fe20003f2d000 */
[----:B------:R-:W-:Y:S01]  /*02c0*/  IMAD.MOV.U32 R7, RZ, RZ, 0x1 ;  /* 0x00000001ff077424 */ /* 0x000fe200078e00ff */
[----:B------:R-:W-:Y:S11]  /*02d0*/  BRA `(.L_x_2) ;  /* 0x0000000000107947 */ /* 0x000ff60003800000 */
.L_x_3:
[----:B------:R-:W-:Y:S01]  /*02e0*/  ULDC UR6, c[0x0][0x580] ;  /* 0x0001600000067ab9 */ /* 0x000fe20000000800 */
[----:B------:R-:W-:Y:S01]  /*02f0*/  IMAD.MOV.U32 R7, RZ, RZ, 0x1 ;  /* 0x00000001ff077424 */ /* 0x000fe200078e00ff */
[----:B------:R-:W-:Y:S02]  /*0300*/  FSETP.NEU.AND P1, PT, RZ, UR6, PT ;  /* 0x00000006ff007c0b */ /* 0x000fe4000bf2d000 */
[----:B------:R-:W-:-:S11]  /*0310*/  CS2R R2, SRZ ;  /* 0x0000000000027805 */ /* 0x000fd6000001ff00 */
.L_x_2:
[----:B------:R-:W-:Y:S02]  /*0320*/  ISETP.NE.U32.AND P4, PT, R2, RZ, PT ;  /* 0x000000ff0200720c */ /* 0x000fe40003f85070 */
[----:B------:R-:W-:Y:S02]  /*0330*/  ISETP.NE.AND.EX P5, PT, RZ, UR5, PT, P2 ;  /* 0x00000005ff007c0c */ /* 0x000fe4000bfa5320 */
[----:B------:R-:W-:Y:S02]  /*0340*/  ISETP.NE.AND.EX P2, PT, R3, RZ, PT, P4 ;  /* 0x000000ff0300720c */ /* 0x000fe40003f45340 */
[----:B------:R-:W-:-:S11]  /*0350*/  PLOP3.LUT P0, PT, PT, PT, PT, 0x8, 0x0 ;  /* 0x000000000000781c */ /* 0x000fd60003f0e170 */
[----:B------:R-:W-:Y:S05]  /*0360*/  @P2 BRA P5, `(.L_x_4) ;  /* 0x0000000000342947 */ /* 0x000fea0002800000 */
[----:B------:R-:W-:-:S04]  /*0370*/  ISETP.NE.U32.AND P0, PT, RZ, UR4, PT ;  /* 0x00000004ff007c0c */ /* 0x000fc8000bf05070 */
[----:B------:R-:W-:-:S13]  /*0380*/  ISETP.NE.AND.EX P0, PT, RZ, UR5, PT, P0 ;  /* 0x00000005ff007c0c */ /* 0x000fda000bf05300 */
[----:B------:R-:W-:Y:S05]  /*0390*/  @!P0 BRA `(.L_x_5) ;  /* 0x0000000000248947 */ /* 0x000fea0003800000 */
[----:B------:R-:W-:Y:S02]  /*03a0*/  PRMT R7, R7, 0x9910, RZ ;  /* 0x0000991007077816 */ /* 0x000fe400000000ff */
[----:B------:R-:W-:Y:S02]  /*03b0*/  ISETP.NE.U32.AND P0, PT, R2, RZ, PT ;  /* 0x000000ff0200720c */ /* 0x000fe40003f05070 */
[----:B------:R-:W-:Y:S02]  /*03c0*/  ISETP.NE.AND P2, PT, R7, RZ, PT ;  /* 0x000000ff0700720c */ /* 0x000fe40003f45270 */
[----:B------:R-:W-:Y:S02]  /*03d0*/  ISETP.NE.AND.EX P0, PT, R3, RZ, PT, P0 ;  /* 0x000000ff0300720c */ /* 0x000fe40003f05300 */
[----:B------:R-:W-:-:S09]  /*03e0*/  SEL R2, RZ, 0xffffffff, P1 ;  /* 0xffffffffff027807 */ /* 0x000fd20000800000 */
[----:B------:R-:W-:-:S04]  /*03f0*/  @!P2 SEL R2, RZ, 0xffffffff, P0 ;  /* 0xffffffffff02a807 */ /* 0x000fc80000000000 */
[----:B------:R-:W-:-:S04]  /*0400*/  LOP3.LUT R2, R2, 0x1, RZ, 0xc0, !PT ;  /* 0x0000000102027812 */ /* 0x000fc800078ec0ff */
[----:B------:R-:W-:Y:S01]  /*0410*/  ISETP.EQ.U32.AND P0, PT, R2, 0x1, PT ;  /* 0x000000010200780c */ /* 0x000fe20003f02070 */
[----:B------:R-:W-:-:S12]  /*0420*/  BRA `(.L_x_4) ;  /* 0x0000000000047947 */ /* 0x000fd80003800000 */
.L_x_5:
[----:B------:R-:W-:-:S13]  /*0430*/  PLOP3.LUT P0, PT, P1, PT, PT, 0x8, 0x0 ;  /* 0x000000000000781c */ /* 0x000fda0000f0e170 */
.L_x_4:
[----:B------:R-:W1:Y:S02]  /*0440*/  SHFL.IDX PT, R2, R6, RZ, 0x1f ;  /* 0x00001fff06027589 */ /* 0x000e6400000e0000 */
[----:B-1----:R-:W-:-:S13]  /*0450*/  ISETP.NE.AND P1, PT, R2, RZ, PT ;  /* 0x000000ff0200720c */ /* 0x002fda0003f25270 */
[----:B------:R-:W-:Y:S05]  /*0460*/  @P1 BRA `(.L_x_6) ;  /* 0x0000000000841947 */ /* 0x000fea0003800000 */
[----:B------:R-:W-:Y:S01]  /*0470*/  ELECT P1, URZ, PT ;  /* 0x00000000003f782f */ /* 0x000fe20003820000 */
[----:B------:R-:W-:-:S12]  /*0480*/  BSSY B0, `(.L_x_6) ;  /* 0x000001f000007945 */ /* 0x000fd80003800000 */
[----:B------:R-:W-:Y:S05]  /*0490*/  @!P1 BRA `(.L_x_7) ;  /* 0x0000000000749947 */ /* 0x000fea0003800000 */
[----:B------:R-:W1:Y:S01]  /*04a0*/  S2UR UR8, SR_CgaCtaId ;  /* 0x00000000000879c3 */ /* 0x000e620000008800 */
[----:B------:R-:W-:Y:S01]  /*04b0*/  UMOV UR4, 0x400 ;  /* 0x0000040000047882 */ /* 0x000fe20000000000 */
[----:B------:R-:W-:Y:S01]  /*04c0*/  UMOV UR5, 0x1 ;  /* 0x0000000100057882 */ /* 0x000fe20000000000 */
[----:B------:R-:W-:Y:S02]  /*04d0*/  UMOV UR6, 0x100 ;  /* 0x0000010000067882 */ /* 0x000fe40000000000 */
[----:B------:R-:W-:-:S04]  /*04e0*/  UIADD3 UR6, -UR6, 0x100000, URZ ;  /* 0x0010000006067890 */ /* 0x000fc8000fffe13f */
[----:B------:R-:W-:Y:S02]  /*04f0*/  USHF.L.U32 UR7, UR6, 0xb, URZ ;  /* 0x0000000b06077899 */ /* 0x000fe4000800063f */
[----:B------:R-:W-:Y:S02]  /*0500*/  USHF.L.U32 UR6, UR6, 0x1, URZ ;  /* 0x0000000106067899 */ /* 0x000fe4000800063f */
[----:B-1----:R-:W-:Y:S02]  /*0510*/  ULEA UR8, UR8, UR4, 0x18 ;  /* 0x0000000408087291 */ /* 0x002fe4000f8ec03f */
[----:B------:R-:W-:-:S04]  /*0520*/  UIADD3 UR4, -UR5, 0x100000, URZ ;  /* 0x0010000005047890 */ /* 0x000fc8000fffe13f */
[----:B------:R-:W-:Y:S02]  /*0530*/  USHF.L.U32 UR5, UR4, 0xb, URZ ;  /* 0x0000000b04057899 */ /* 0x000fe4000800063f */
[----:B------:R-:W-:Y:S01]  /*0540*/  USHF.L.U32 UR4, UR4, 0x1, URZ ;  /* 0x0000000104047899 */ /* 0x000fe2000800063f */
[----:B------:R-:W1:Y:S11]  /*0550*/  FENCE.VIEW.ASYNC.S ;  /* 0x00000000000073c6 */ /* 0x000e760000000000 */
[----:B-1----:R1:W2:Y:S01]  /*0560*/  SYNCS.EXCH.64 URZ, [UR8], UR4 ;  /* 0x00000004083f75b2 */ /* 0x0022a20008000100 */
[----:B------:R1:W3:Y:S01]  /*0570*/  SYNCS.EXCH.64 URZ, [UR8+0x40], UR6 ;  /* 0x00004006083f75b2 */ /* 0x0002e20008000100 */
[----:B------:R1:W4:Y:S01]  /*0580*/  SYNCS.EXCH.64 URZ, [UR8+0x8], UR4 ;  /* 0x00000804083f75b2 */ /* 0x0003220008000100 */
[----:B------:R1:W1:Y:S01]  /*0590*/  SYNCS.EXCH.64 URZ, [UR8+0x48], UR6 ;  /* 0x00004806083f75b2 */ /* 0x0002620008000100 */
        /* <DEDUP_REMOVED lines=12> */
[----:B------:R-:W-:Y:S01]  /*0660*/  NOP ;  /* 0x0000000000007918 */ /* 0x000fe20000000000 */
.L_x_7:
[----:B-1----:R-:W-:Y:S05]  /*0670*/  BSYNC B0 ;  /* 0x0000000000007941 */ /* 0x002fea0003800000 */
.L_x_6:
[----:B------:R-:W1:Y:S01]  /*0680*/  SHFL.IDX PT, R3, R6, RZ, 0x1f ;  /* 0x00001fff06037589 */ /* 0x000e6200000e0000 */
[----:B------:R-:W2:Y:S01]  /*0690*/  LDC R2, c[0x0][0x904] ;  /* 0x00024100ff027b82 */ /* 0x000ea20000000800 */
[----:B------:R-:W-:Y:S01]  /*06a0*/  NOP ;  /* 0x0000000000007918 */ /* 0x000fe20000000000 */
[----:B-1----:R-:W-:-:S13]  /*06b0*/  ISETP.NE.AND P1, PT, R3, RZ, PT ;  /* 0x000000ff0300720c */ /* 0x002fda0003f25270 */
[----:B------:R-:W-:Y:S05]  /*06c0*/  @P1 BRA `(.L_x_8) ;  /* 0x0000000000501947 */ /* 0x000fea0003800000 */
[----:B------:R-:W1:Y:S01]  /*06d0*/  S2UR UR5, SR_CgaCtaId ;  /* 0x00000000000579c3 */ /* 0x000e620000008800 */
[----:B------:R-:W-:Y:S01]  /*06e0*/  UMOV UR4, 0x400 ;  /* 0x0000040000047882 */ /* 0x000fe20000000000 */
[----:B------:R-:W-:Y:S01]  /*06f0*/  UMOV UR6, 0x20 ;  /* 0x0000002000067882 */ /* 0x000fe20000000000 */
[----:B------:R-:W-:Y:S01]  /*0700*/  UMOV UR7, 0x100 ;  /* 0x0000010000077882 */ /* 0x000fe20000000000 */
[----:B------:R-:W-:Y:S01]  /*0710*/  ELECT P1, URZ, PT ;  /* 0x00000000003f782f */ /* 0x000fe20003820000 */
[----:B-1----:R-:W-:Y:S02]  /*0720*/  ULEA UR8, UR5, UR4, 0x18 ;  /* 0x0000000405087291 */ /* 0x002fe4000f8ec03f */
[----:B------:R-:W-:-:S04]  /*0730*/  UIADD3 UR4, -UR6, 0x100000, URZ ;  /* 0x0010000006047890 */ /* 0x000fc8000fffe13f */
[----:B------:R-:W-:Y:S02]  /*0740*/  USHF.L.U32 UR5, UR4, 0xb, URZ ;  /* 0x0000000b04057899 */ /* 0x000fe4000800063f */
[----:B------:R-:W-:Y:S02]  /*0750*/  USHF.L.U32 UR4, UR4, 0x1, URZ ;  /* 0x0000000104047899 */ /* 0x000fe4000800063f */
[----:B------:R-:W-:-:S04]  /*0760*/  UIADD3 UR6, -UR7, 0x100000, URZ ;  /* 0x0010000007067890 */ /* 0x000fc8000fffe13f */
[----:B------:R-:W-:Y:S02]  /*0770*/  USHF.L.U32 UR7, UR6, 0xb, URZ ;  /* 0x0000000b06077899 */ /* 0x000fe4000800063f */
[----:B------:R-:W-:Y:S01]  /*0780*/  USHF.L.U32 UR6, UR6, 0x1, URZ ;  /* 0x0000000106067899 */ /* 0x000fe2000800063f */
[----:B------:R-:W1:Y:S03]  /*0790*/  FENCE.VIEW.ASYNC.S ;  /* 0x00000000000073c6 */ /* 0x000e660000000000 */
[----:B-1----:R1:W1:Y:S08]  /*07a0*/  SYNCS.EXCH.64 URZ, [UR8+0x80], UR4 ;  /* 0x00008004083f75b2 */ /* 0x0022700008000100 */
[----:B------:R1:W1:Y:S01]  /*07b0*/  SYNCS.EXCH.64 URZ, [UR8+0x98], UR6 ;  /* 0x00009806083f75b2 */ /* 0x0002620008000100 */
[----:B------:R1:W1:Y:S01]  /*07c0*/  SYNCS.EXCH.64 URZ, [UR8+0x88], UR4 ;  /* 0x00008804083f75b2 */ /* 0x0002620008000100 */
[----:B------:R1:W1:Y:S01]  /*07d0*/  SYNCS.EXCH.64 URZ, [UR8+0xa0], UR6 ;  /* 0x0000a006083f75b2 */ /* 0x0002620008000100 */
[----:B------:R1:W1:Y:S01]  /*07e0*/  SYNCS.EXCH.64 URZ, [UR8+0x90], UR4 ;  /* 0x00009004083f75b2 */ /* 0x0002620008000100 */
[----:B------:R1:W1:Y:S01]  /*07f0*/  SYNCS.EXCH.64 URZ, [UR8+0xa8], UR6 ;  /* 0x0000a806083f75b2 */ /* 0x0002620008000100 */
[----:B------:R-:W-:Y:S01]  /*0800*/  NOP ;  /* 0x0000000000007918 */ /* 0x000fe20000000000 */
.L_x_8:
[----:B------:R-:W5:Y:S01]  /*0810*/  SHFL.IDX PT, R6, R6, RZ, 0x1f ;  /* 0x00001fff06067589 */ /* 0x000f6200000e0000 */
[----:B--2---:R-:W-:Y:S02]  /*0820*/  ISETP.NE.AND P6, PT, R2, 0x1, PT ;  /* 0x000000010200780c */ /* 0x004fe40003fc5270 */
[----:B------:R-:W-:Y:S01]  /*0830*/  ELECT P1, URZ, PT ;  /* 0x00000000003f782f */ /* 0x000fe20003820000 */
[----:B------:R-:W2:Y:S01]  /*0840*/  S2UR UR42, SR_CgaCtaId ;  /* 0x00000000002a79c3 */ /* 0x000ea20000008800 */
[----:B------:R-:W3:Y:S01]  /*0850*/  S2R R3, SR_CTAID.Y ;  /* 0x0000000000037919 */ /* 0x000ee20000002600 */
[----:B-1----:R-:W-:Y:S01]  /*0860*/  UMOV UR4, 0x20 ;  /* 0x0000002000047882 */ /* 0x002fe20000000000 */
[----:B------:R-:W-:Y:S01]  /*0870*/  ISETP.NE.AND P4, PT, R0, RZ, PT ;  /* 0x000000ff0000720c */ /* 0x000fe20003f85270 */
[----:B------:R-:W-:Y:S01]  /*0880*/  NOP ;  /* 0x0000000000007918 */ /* 0x000fe20000000000 */
[----:B------:R-:W1:Y:S01]  /*0890*/  S2R R8, SR_CTAID.X ;  /* 0x0000000000087919 */ /* 0x000e620000002500 */
[----:B------:R-:W-:Y:S01]  /*08a0*/  P2R R7, PR, RZ, 0x40 ;  /* 0x00000040ff077803 */ /* 0x000fe20000000000 */
[----:B------:R-:W-:Y:S01]  /*08b0*/  IMAD.MOV.U32 R9, RZ, RZ, RZ ;  /* 0x000000ffff097224 */ /* 0x000fe200078e00ff */
[----:B------:R-:W-:Y:S02]  /*08c0*/  BSSY B6, `(.L_x_9) ;  /* 0x0000927000067945 */ /* 0x000fe40003800000 */
[----:B------:R-:W1:Y:S01]  /*08d0*/  @P6 LDC R17, c[0x0][0x10] ;  /* 0x00000400ff116b82 */ /* 0x000e620000000800 */
[----:B------:R-:W-:-:S07]  /*08e0*/  @P6 IMAD.MOV.U32 R7, RZ, RZ, RZ ;  /* 0x000000ffff076224 */ /* 0x000fce00078e00ff */
[----:B------:R-:W4:Y:S01]  /*08f0*/  @!P6 LDC R11, c[0x0][0xc] ;  /* 0x00000300ff0beb82 */ /* 0x000f220000000800 */
[----:B-----5:R-:W-:Y:S02]  /*0900*/  ISETP.NE.OR P2, PT, R6, RZ, !P1 ;  /* 0x000000ff0600720c */ /* 0x020fe40004f45670 */
[----:B------:R-:W-:-:S04]  /*0910*/  ISETP.EQ.OR P1, PT, R0, 0x3, !P4 ;  /* 0x000000030000780c */ /* 0x000fc80006722670 */
[----:B------:R-:W-:-:S04]  /*0920*/  ISETP.EQ.AND P1, PT, R10, RZ, P1 ;  /* 0x000000ff0a00720c */ /* 0x000fc80000f22270 */
[----:B------:R-:W-:Y:S02]  /*0930*/  SEL R22, RZ, 0x1, !P1 ;  /* 0x00000001ff167807 */ /* 0x000fe40004800000 */
[----:B---3--:R-:W-:Y:S01]  /*0940*/  @P6 MOV R6, R3 ;  /* 0x0000000300066202 */ /* 0x008fe20000000f00 */
[----:B------:R-:W-:Y:S01]  /*0950*/  VOTEU.ALL UP0, P2 ;  /* 0x00000000003f7886 */ /* 0x000fe20001000000 */
[----:B------:R-:W-:-:S03]  /*0960*/  VOTEU.ALL UP1, P2 ;  /* 0x00000000003f7886 */ /* 0x000fc60001020000 */
[----:B-1----:R-:W-:Y:S01]  /*0970*/  @P6 IMAD.WIDE.U32 R16, R8, R17, R6 ;  /* 0x0000001108106225 */ /* 0x002fe200078e0006 */
[----:B------:R-:W-:Y:S01]  /*0980*/  @!UP0 UMOV UR6, 0x400 ;  /* 0x0000040000068882 */ /* 0x000fe20000000000 */
[----:B------:R-:W-:-:S04]  /*0990*/  @!UP0 UIADD3 UR4, -UR4, 0x100000, URZ ;  /* 0x0010000004048890 */ /* 0x000fc8000fffe13f */
[----:B------:R-:W-:Y:S02]  /*09a0*/  @!UP0 USHF.L.U32 UR5, UR4, 0xb, URZ ;  /* 0x0000000b04058899 */ /* 0x000fe4000800063f */
[----:B------:R-:W-:Y:S02]  /*09b0*/  @!UP0 USHF.L.U32 UR4, UR4, 0x1, URZ ;  /* 0x0000000104048899 */ /* 0x000fe4000800063f */
[----:B--2---:R-:W-:Y:S01]  /*09c0*/  @!UP0 ULEA UR8, UR42, UR6, 0x18 ;  /* 0x000000062a088291 */ /* 0x004fe2000f8ec03f */
[----:B------:R-:W-:Y:S01]  /*09d0*/  @P6 IMAD.MOV.U32 R7, RZ, RZ, RZ ;  /* 0x000000ffff076224 */ /* 0x000fe200078e00ff */
[----:B------:R-:W-:Y:S01]  /*09e0*/  VOTEU.ALL UP0, P2 ;  /* 0x00000000003f7886 */ /* 0x000fe20001000000 */
[C---:B------:R-:W-:Y:S01]  /*09f0*/  ISETP.NE.AND P2, PT, R10.reuse, RZ, PT ;  /* 0x000000ff0a00720c */ /* 0x040fe20003f45270 */
[----:B------:R-:W-:Y:S01]  /*0a00*/  ULDC UR6, c[0x0][0xc] ;  /* 0x0000030000067ab9 */ /* 0x000fe20000000800 */
[----:B------:R-:W-:Y:S01]  /*0a10*/  ULDC UR7, c[0x0][0x10] ;  /* 0x0000040000077ab9 */ /* 0x000fe20000000800 */
[----:B------:R-:W-:Y:S01]  /*0a20*/  VIADD R10, R10, 0xffffffff ;  /* 0xffffffff0a0a7836 */ /* 0x000fe20000000000 */
[----:B------:R-:W-:-:S02]  /*0a30*/  ISETP.EQ.AND P5, PT, R0, 0x2, !P2 ;  /* 0x000000020000780c */ /* 0x000fc400057a2270 */
[----:B------:R-:W-:Y:S01]  /*0a40*/  @P6 IADD3 R17, R17, R7, RZ ;  /* 0x0000000711116210 */ /* 0x000fe20007ffe0ff */
[----:B----4-:R-:W-:Y:S01]  /*0a50*/  @!P6 IMAD.WIDE.U32 R6, R11, R3, R8 ;  /* 0x000000030b06e225 */ /* 0x010fe200078e0008 */
[----:B------:R-:W-:Y:S01]  /*0a60*/  ISETP.GE.U32.AND P1, PT, R10, 0x2, PT ;  /* 0x000000020a00780c */ /* 0x000fe20003f26070 */
[----:B------:R-:W1:Y:S02]  /*0a70*/  FENCE.VIEW.ASYNC.S ;  /* 0x00000000000073c6 */ /* 0x000e640000000000 */
[----:B-1----:R-:W1:Y:S01]  /*0a80*/  @!UP0 SYNCS.EXCH.64 URZ, [UR8+0xb0], UR4 ;  /* 0x0000b004083f85b2 */ /* 0x002e620008000100 */
[----:B------:R-:W-:Y:S01]  /*0a90*/  SEL R19, RZ, 0x1, !P5 ;  /* 0x00000001ff137807 */ /* 0x000fe20006800000 */
[----:B------:R-:W-:Y:S01]  /*0aa0*/  @!P6 IMAD.MOV.U32 R17, RZ, RZ, R7 ;  /* 0x000000ffff11e224 */ /* 0x000fe200078e0007 */
[----:B------:R-:W-:Y:S02]  /*0ab0*/  @!P6 MOV R16, R6 ;  /* 0x000000060010e202 */ /* 0x000fe40000000f00 */
[----:B------:R-:W-:-:S02]  /*0ac0*/  SEL R19, R19, 0x2, P1 ;  /* 0x0000000213137807 */ /* 0x000fc40000800000 */
[----:B------:R-:W-:Y:S01]  /*0ad0*/  SEL R22, R22, 0x2, P1 ;  /* 0x0000000216167807 */ /* 0x000fe20000800000 */
[----:B------:R2:W1:Y:S01]  /*0ae0*/  @!UP1 SYNCS.EXCH.64 URZ, [UR8+0xb8], UR4 ;  /* 0x0000b804083f95b2 */ /* 0x0004620008000100 */
[----:B------:R-:W-:Y:S01]  /*0af0*/  NOP ;  /* 0x0000000000007918 */ /* 0x000fe20000000000 */
[----:B--2---:R-:W-:-:S03]  /*0b00*/  UIMAD.WIDE.U32 UR4, UR6, UR7, URZ ;  /* 0x00000007060472a5 */ /* 0x004fc6000f8e003f */
[----:B------:R-:W-:Y:S02]  /*0b10*/  ULDC UR6, c[0x0][0x14] ;  /* 0x0000050000067ab9 */ /* 0x000fe40000000800 */
[----:B------:R-:W-:Y:S02]  /*0b20*/  UIMAD.WIDE.U32 UR36, UR4, UR6, URZ ;  /* 0x00000006042472a5 */ /* 0x000fe4000f8e003f */
[----:B------:R-:W-:-:S04]  /*0b30*/  UIMAD UR41, UR5, UR6, URZ ;  /* 0x00000006052972a4 */ /* 0x000fc8000f8e023f */
[----:B------:R-:W-:Y:S01]  /*0b40*/  UIADD3 UR41, UR37, UR41, URZ ;  /* 0x0000002925297290 */ /* 0x000fe2000fffe03f */
[----:B-1----:R-:W-:Y:S06]  /*0b50*/  BAR.SYNC.DEFER_BLOCKING 0x0 ;  /* 0x0000000000007b1d */ /* 0x002fec0000010000 */
[----:B------:R-:W-:Y:S05]  /*0b60*/  @!P2 BRA `(.L_x_10) ;  /* 0x00000064009ca947 */ /* 0x000fea0003800000 */
[----:B------:R-:W-:-:S13]  /*0b70*/  ISETP.GT.U32.AND P0, PT, R10, 0x1, PT ;  /* 0x000000010a00780c */ /* 0x000fda0003f04070 */
[----:B------:R-:W-:Y:S05]  /*0b80*/  @P0 BRA `(.L_x_11) ;  /* 0x0000008c00e80947 */ /* 0x000fea0003800000 */
[----:B------:R-:W-:Y:S01]  /*0b90*/  ULDC.64 UR4, c[0x0][0x8f8] ;  /* 0x00023e0000047ab9 */ /* 0x000fe20000000a00 */
[----:B------:R-:W-:Y:S01]  /*0ba0*/  UMOV UR47, 0xffffffff ;  /* 0xffffffff002f7882 */ /* 0x000fe20000000000 */
[----:B------:R-:W-:Y:S01]  /*0bb0*/  ISETP.GE.U32.AND P0, PT, R16, UR4, PT ;  /* 0x0000000410007c0c */ /* 0x000fe2000bf06070 */
[----:B------:R-:W-:Y:S01]  /*0bc0*/  IMAD.MOV.U32 R23, RZ, RZ, -0x1 ;  /* 0xffffffffff177424 */ /* 0x000fe200078e00ff */
[----:B------:R-:W-:Y:S02]  /*0bd0*/  PRMT R56, RZ, 0x7610, R56 ;  /* 0x00007610ff387816 */ /* 0x000fe40000000038 */
[----:B------:R-:W-:Y:S02]  /*0be0*/  ISETP.GE.U32.AND.EX P0, PT, R17, UR5, PT, P0 ;  /* 0x0000000511007c0c */ /* 0x000fe4000bf06100 */
[----:B------:R-:W-:Y:S02]  /*0bf0*/  MOV R60, 0xffffffff ;  /* 0xffffffff003c7802 */ /* 0x000fe40000000f00 */
[----:B------:R-:W-:-:S09]  /*0c00*/  PRMT R0, RZ, 0x7610, R0 ;  /* 0x00007610ff007816 */ /* 0x000fd20000000000 */
[----:B------:R-:W-:Y:S05]  /*0c10*/  @P0 BRA `(.L_x_12) ;  /* 0x0000000400600947 */ /* 0x000fea0003800000 */
[----:B------:R-:W1:Y:S01]  /*0c20*/  LDC.64 R14, c[0x0][0x8d0] ;  /* 0x00023400ff0e7b82 */ /* 0x000e620000000a00 */
[----:B------:R-:W-:Y:S02]  /*0c30*/  IMAD.MOV.U32 R4, RZ, RZ, R16 ;  /* 0x000000ffff047224 */ /* 0x000fe400078e0010 */
[----:B------:R-:W-:-:S05]  /*0c40*/  IMAD.MOV.U32 R5, RZ, RZ, R17 ;  /* 0x000000ffff057224 */ /* 0x000fca00078e0011 */
[----:B------:R-:W2:Y:S08]  /*0c50*/  LDC R0, c[0x0][0x8d8] ;  /* 0x00023600ff007b82 */ /* 0x000eb00000000800 */
[----:B------:R-:W3:Y:S01]  /*0c60*/  LDC.64 R20, c[0x0][0x8c8] ;  /* 0x00023200ff147b82 */ /* 0x000ee20000000a00 */
[----:B-1----:R-:W-:-:S04]  /*0c70*/  ISETP.NE.U32.AND P0, PT, R14, RZ, PT ;  /* 0x000000ff0e00720c */ /* 0x002fc80003f05070 */
[----:B------:R-:W-:-:S13]  /*0c80*/  ISETP.NE.AND.EX P0, PT, R15, RZ, PT, P0 ;  /* 0x000000ff0f00720c */ /* 0x000fda0003f05300 */
[----:B--23--:R-:W-:Y:S05]  /*0c90*/  @!P0 BRA `(.L_x_13) ;  /* 0x0000000000288947 */ /* 0x00cfea0003800000 */
[----:B------:R-:W1:Y:S02]  /*0ca0*/  LDC R11, c[0x0][0x8dc] ;  /* 0x00023700ff0b7b82 */ /* 0x000e640000000800 */
[----:B-1----:R-:W-:-:S04]  /*0cb0*/  IADD3 R11, P0, R16, R11, RZ ;  /* 0x0000000b100b7210 */ /* 0x002fc80007f1e0ff */
[----:B------:R-:W-:-:S05]  /*0cc0*/  IADD3.X R13, RZ, R17, RZ, P0, !PT ;  /* 0x00000011ff0d7210 */ /* 0x000fca00007fe4ff */
[----:B------:R-:W-:-:S04]  /*0cd0*/  IMAD.WIDE.U32 R4, R13, R14, RZ ;  /* 0x0000000e0d047225 */ /* 0x000fc800078e00ff */
[----:B------:R-:W-:-:S04]  /*0ce0*/  IMAD.WIDE.U32 R6, P0, R11, R15, R4 ;  /* 0x0000000f0b067225 */ /* 0x000fc80007800004 */
[----:B------:R-:W-:-:S04]  /*0cf0*/  IMAD.WIDE.U32 R4, R11, R14, RZ ;  /* 0x0000000e0b047225 */ /* 0x000fc800078e00ff */
[----:B------:R-:W-:Y:S01]  /*0d00*/  IMAD.X R11, RZ, RZ, RZ, P0 ;  /* 0x000000ffff0b7224 */ /* 0x000fe200000e06ff */
[----:B------:R-:W-:Y:S01]  /*0d10*/  IADD3 RZ, P0, R5, R6, RZ ;  /* 0x0000000605ff7210 */ /* 0x000fe20007f1e0ff */
[----:B------:R-:W-:-:S04]  /*0d20*/  IMAD.MOV.U32 R10, RZ, RZ, R7 ;  /* 0x000000ffff0a7224 */ /* 0x000fc800078e0007 */
[----:B------:R-:W-:-:S08]  /*0d30*/  IMAD.WIDE.U32.X R4, R13, R15, R10, P0 ;  /* 0x0000000f0d047225 */ /* 0x000fd000000e040a */
.L_x_13:
[-CC-:B------:R-:W-:Y:S01]  /*0d40*/  SHF.R.U64 R25, R4, R0.reuse, R5.reuse ;  /* 0x0000000004197219 */ /* 0x180fe20000001205 */
[----:B------:R-:W1:Y:S01]  /*0d50*/  LDC.64 R26, c[0x0][0x8e8] ;  /* 0x00023a00ff1a7b82 */ /* 0x000e620000000a00 */
[----:B------:R-:W-:Y:S01]  /*0d60*/  SHF.R.U32.HI R4, RZ, R0, R5 ;  /* 0x00000000ff047219 */ /* 0x000fe20000011605 */
[----:B------:R-:W-:Y:S01]  /*0d70*/  ULDC UR4, c[0x0][0x150] ;  /* 0x0000540000047ab9 */ /* 0x000fe20000000800 */
[----:B------:R-:W-:Y:S02]  /*0d80*/  I2FP.F32.U32 R0, R8 ;  /* 0x0000000800007245 */ /* 0x000fe40000201000 */
[----:B------:R-:W-:-:S03]  /*0d90*/  IADD3 R9, P0, RZ, -R25, RZ ;  /* 0x80000019ff097210 */ /* 0x000fc60007f1e0ff */
[----:B------:R-:W2:Y:S01]  /*0da0*/  LDC R10, c[0x0][0x8c0] ;  /* 0x00023000ff0a7b82 */ /* 0x000ea20000000800 */
[----:B------:R-:W-:Y:S01]  /*0db0*/  FMUL R0, R0, UR4 ;  /* 0x0000000400007c20 */ /* 0x000fe20008400000 */
[----:B------:R-:W-:Y:S01]  /*0dc0*/  IADD3.X R11, RZ, ~R4, RZ, P0, !PT ;  /* 0x80000004ff0b7210 */ /* 0x000fe200007fe4ff */
[----:B------:R-:W-:Y:S01]  /*0dd0*/  IMAD.WIDE.U32 R4, R9, R20, R16 ;  /* 0x0000001409047225 */ /* 0x000fe200078e0010 */
[----:B------:R-:W-:-:S03]  /*0de0*/  ULDC UR4, c[0x0][0x154] ;  /* 0x0000550000047ab9 */ /* 0x000fc60000000800 */
[----:B------:R-:W-:Y:S01]  /*0df0*/  IMAD R6, R11, R20, RZ ;  /* 0x000000140b067224 */ /* 0x000fe200078e02ff */
[----:B------:R-:W3:Y:S01]  /*0e00*/  LDC R7, c[0x0][0x144] ;  /* 0x00005100ff077b82 */ /* 0x000ee20000000800 */
[----:B------:R-:W4:Y:S02]  /*0e10*/  F2I.U32.TRUNC.NTZ R0, R0 ;  /* 0x0000000000007305 */ /* 0x000f24000020f000 */
[----:B------:R-:W-:-:S04]  /*0e20*/  IMAD R9, R9, R21, R6 ;  /* 0x0000001509097224 */ /* 0x000fc800078e0206 */
[----:B------:R-:W-:Y:S01]  /*0e30*/  IMAD.IADD R9, R5, 0x1, R9 ;  /* 0x0000000105097824 */ /* 0x000fe200078e0209 */
[----:B------:R-:W5:Y:S01]  /*0e40*/  LDC R12, c[0x0][0x8b0] ;  /* 0x00022c00ff0c7b82 */ /* 0x000f620000000800 */
[----:B-1----:R-:W-:-:S04]  /*0e50*/  ISETP.NE.U32.AND P0, PT, R26, RZ, PT ;  /* 0x000000ff1a00720c */ /* 0x002fc80003f05070 */
[----:B------:R-:W-:-:S03]  /*0e60*/  ISETP.NE.AND.EX P0, PT, R27, RZ, PT, P0 ;  /* 0x000000ff1b00720c */ /* 0x000fc60003f05300 */
[----:B------:R-:W1:Y:S01]  /*0e70*/  LDC R11, c[0x0][0x900] ;  /* 0x00024000ff0b7b82 */ /* 0x000e620000000800 */
[-CC-:B--2---:R-:W-:Y:S01]  /*0e80*/  SHF.R.U64 R20, R4, R10.reuse, R9.reuse ;  /* 0x0000000a04147219 */ /* 0x184fe20000001209 */
[----:B----4-:R-:W-:Y:S01]  /*0e90*/  IMAD.MOV R5, RZ, RZ, -R0 ;  /* 0x000000ffff057224 */ /* 0x010fe200078e0a00 */
[----:B------:R-:W-:Y:S02]  /*0ea0*/  I2FP.F32.U32 R4, R3 ;  /* 0x0000000300047245 */ /* 0x000fe40000201000 */
[----:B------:R-:W-:Y:S01]  /*0eb0*/  SHF.R.U32.HI R9, RZ, R10, R9 ;  /* 0x0000000aff097219 */ /* 0x000fe20000011609 */
[----:B------:R-:W-:Y:S02]  /*0ec0*/  IMAD.MOV.U32 R10, RZ, RZ, 0x1 ;  /* 0x00000001ff0a7424 */ /* 0x000fe400078e00ff */
[----:B------:R-:W2:Y:S01]  /*0ed0*/  LDC R14, c[0x0][0x148] ;  /* 0x00005200ff0e7b82 */ /* 0x000ea20000000800 */
[----:B---3--:R-:W-:Y:S02]  /*0ee0*/  IMAD R0, R7, R5, R8 ;  /* 0x0000000507007224 */ /* 0x008fe400078e0208 */
[----:B------:R-:W-:Y:S01]  /*0ef0*/  FMUL R5, R4, UR4 ;  /* 0x0000000404057c20 */ /* 0x000fe20008400000 */
[----:B------:R-:W-:-:S04]  /*0f00*/  MOV R4, 0xffffffff ;  /* 0xffffffff00047802 */ /* 0x000fc80000000f00 */
[----:B------:R-:W3:Y:S01]  /*0f10*/  LDC R24, c[0x0][0x8a8] ;  /* 0x00022a00ff187b82 */ /* 0x000ee20000000800 */
[-CC-:B-----5:R-:W-:Y:S02]  /*0f20*/  SHF.R.U64 R28, R20, R12.reuse, R9.reuse ;  /* 0x0000000c141c7219 */ /* 0x1a0fe40000001209 */
[----:B------:R-:W-:Y:S02]  /*0f30*/  SHF.R.U32.HI R6, RZ, R12, R9 ;  /* 0x0000000cff067219 */ /* 0x000fe40000011609 */
[----:B------:R4:W1:Y:S03]  /*0f40*/  F2I.U32.TRUNC.NTZ R12, R5 ;  /* 0x00000005000c7305 */ /* 0x000866000020f000 */
[----:B------:R-:W2:Y:S01]  /*0f50*/  LDC R15, c[0x0][0x8f0] ;  /* 0x00023c00ff0f7b82 */ /* 0x000ea20000000800 */
[-C--:B-1----:R-:W-:Y:S02]  /*0f60*/  SHF.L.U32 R4, R4, R11.reuse, RZ ;  /* 0x0000000b04047219 */ /* 0x082fe400000006ff */
[----:B------:R-:W-:-:S02]  /*0f70*/  SHF.R.U64 R30, R28, R11, R6 ;  /* 0x0000000b1c1e7219 */ /* 0x000fc40000001206 */
[-C--:B------:R-:W-:Y:S02]  /*0f80*/  SHF.R.U32.HI R6, RZ, R11.reuse, R6 ;  /* 0x0000000bff067219 */ /* 0x080fe40000011606 */
[----:B------:R-:W-:Y:S01]  /*0f90*/  SHF.L.U32 R10, R10, R11, RZ ;  /* 0x0000000b0a0a7219 */ /* 0x000fe200000006ff */
[----:B------:R-:W1:Y:S01]  /*0fa0*/  LDC R21, c[0x0][0x8e0] ;  /* 0x00023800ff157b82 */ /* 0x000e620000000800 */
[----:B------:R-:W-:Y:S01]  /*0fb0*/  LOP3.LUT R11, RZ, R4, RZ, 0x33, !PT ;  /* 0x00000004ff0b7212 */ /* 0x000fe200078e33ff */
[----:B------:R-:W-:Y:S01]  /*0fc0*/  IMAD.MOV.U32 R4, RZ, RZ, R30 ;  /* 0x000000ffff047224 */ /* 0x000fe200078e001e */
[----:B----4-:R-:W-:-:S05]  /*0fd0*/  MOV R5, R6 ;  /* 0x0000000600057202 */ /* 0x010fca0000000f00 */
[----:B------:R-:W4:Y:S01]  /*0fe0*/  LDC R23, c[0x0][0x8b8] ;  /* 0x00022e00ff177b82 */ /* 0x000f220000000800 */
[----:B---3--:R-:W-:Y:S05]  /*0ff0*/  @!P0 BRA `(.L_x_14) ;  /* 0x0000000000288947 */ /* 0x008fea0003800000 */
[----:B------:R-:W3:Y:S02]  /*1000*/  LDC R9, c[0x0][0x8f4] ;  /* 0x00023d00ff097b82 */ /* 0x000ee40000000800 */
[----:B---3--:R-:W-:-:S05]  /*1010*/  IADD3 R9, P0, R30, R9, RZ ;  /* 0x000000091e097210 */ /* 0x008fca0007f1e0ff */
[----:B------:R-:W-:-:S04]  /*1020*/  IMAD.X R13, RZ, RZ, R6, P0 ;  /* 0x000000ffff0d7224 */ /* 0x000fc800000e0606 */
[----:B------:R-:W-:-:S04]  /*1030*/  IMAD.WIDE.U32 R4, R13, R26, RZ ;  /* 0x0000001a0d047225 */ /* 0x000fc800078e00ff */
[----:B------:R-:W-:-:S04]  /*1040*/  IMAD.WIDE.U32 R6, P0, R9, R27, R4 ;  /* 0x0000001b09067225 */ /* 0x000fc80007800004 */
[----:B------:R-:W-:Y:S01]  /*1050*/  IMAD.WIDE.U32 R4, R9, R26, RZ ;  /* 0x0000001a09047225 */ /* 0x000fe200078e00ff */
[----:B------:R-:W-:-:S03]  /*1060*/  MOV R8, R7 ;  /* 0x0000000700087202 */ /* 0x000fc60000000f00 */
[----:B------:R-:W-:Y:S01]  /*1070*/  IMAD.X R9, RZ, RZ, RZ, P0 ;  /* 0x000000ffff097224 */ /* 0x000fe200000e06ff */
[----:B------:R-:W-:-:S05]  /*1080*/  IADD3 RZ, P0, R5, R6, RZ ;  /* 0x0000000605ff7210 */ /* 0x000fca0007f1e0ff */
[----:B------:R-:W-:-:S08]  /*1090*/  IMAD.WIDE.U32.X R4, R13, R27, R8, P0 ;  /* 0x0000001b0d047225 */ /* 0x000fd000000e0408 */
.L_x_14:
[----:B--2---:R-:W-:Y:S01]  /*10a0*/  SHF.R.U64 R4, R4, R15, R5 ;  /* 0x0000000f04047219 */ /* 0x004fe20000001205 */
[----:B------:R-:W-:Y:S01]  /*10b0*/  VIADD R5, R24, 0xffffffff ;  /* 0xffffffff18057836 */ /* 0x000fe20000000000 */
[----:B------:R-:W-:Y:S01]  /*10c0*/  LOP3.LUT R11, R28, R11, RZ, 0xc0, !PT ;  /* 0x0000000b1c0b7212 */ /* 0x000fe200078ec0ff */
[----:B------:R-:W-:Y:S01]  /*10d0*/  IMAD.MOV R12, RZ, RZ, -R12 ;  /* 0x000000ffff0c7224 */ /* 0x000fe200078e0a0c */
[----:B------:R-:W-:Y:S02]  /*10e0*/  IADD3 R6, -R4, RZ, RZ ;  /* 0x000000ff04067210 */ /* 0x000fe40007ffe1ff */
[----:B------:R-:W-:Y:S01]  /*10f0*/  LOP3.LUT R5, R20, R5, RZ, 0xc0, !PT ;  /* 0x0000000514057212 */ /* 0x000fe200078ec0ff */
[----:B------:R-:W-:Y:S01]  /*1100*/  @P6 IMAD R0, R14, R12, R3 ;  /* 0x0000000c0e006224 */ /* 0x000fe200078e0203 */
[----:B------:R-:W-:Y:S01]  /*1110*/  R2UR UR47, R25 ;  /* 0x00000000192f72ca */ /* 0x000fe200000e0000 */
[----:B------:R-:W-:Y:S02]  /*1120*/  IMAD R11, R10, R4, R11 ;  /* 0x000000040a0b7224 */ /* 0x000fe400078e020b */
[----:B-1----:R-:W-:-:S02]  /*1130*/  IMAD R3, R6, R21, R30 ;  /* 0x0000001506037224 */ /* 0x002fc400078e021e */
[----:B----4-:R-:W-:Y:S02]  /*1140*/  IMAD R0, R11, R23, R0 ;  /* 0x000000170b007224 */ /* 0x010fe400078e0200 */
[----:B------:R-:W-:Y:S02]  /*1150*/  IMAD R3, R3, R24, R5 ;  /* 0x0000001803037224 */ /* 0x000fe400078e0205 */
[----:B------:R-:W-:-:S03]  /*1160*/  IMAD.MOV.U32 R4, RZ, RZ, 0x1 ;  /* 0x00000001ff047424 */ /* 0x000fc600078e00ff */
[----:B------:R-:W-:Y:S02]  /*1170*/  SEL R60, R3, R0, !P6 ;  /* 0x00000000033c7207 */ /* 0x000fe40007000000 */
[----:B------:R-:W-:Y:S02]  /*1180*/  SEL R23, R0, R3, !P6 ;  /* 0x0000000300177207 */ /* 0x000fe40007000000 */
[----:B------:R-:W-:-:S07]  /*1190*/  PRMT R0, R4, 0x7610, R0 ;  /* 0x0000761004007816 */ /* 0x000fce0000000000 */
.L_x_12:
[----:B------:R-:W-:-:S08]  /*11a0*/  NOP ;  /* 0x0000000000007918 */ /* 0x000fd00000000000 */
[----:B------:R-:W1:Y:S02]  /*11b0*/  USETMAXREG.TRY_ALLOC.CTAPOOL UP0, 0xe8 ;  /* 0x000000e8000079c8 */ /* 0x000e640008000600 */
[----:B-1----:R-:W-:-:S13]  /*11c0*/  PLOP3.LUT P0, PT, PT, PT, UP0, 0x80, 0x0 ;  /* 0x000000000000781c */ /* 0x002fda0003f0f008 */
[----:B------:R-:W-:Y:S05]  /*11d0*/  @!P0 BRA `(.L_x_12) ;  /* 0xfffffffc00f08947 */ /* 0x000fea000383ffff */
[----:B------:R-:W-:Y:S02]  /*11e0*/  ULDC.64 UR4, c[0x0][0x590] ;  /* 0x0001640000047ab9 */ /* 0x000fe40000000a00 */
[----:B------:R-:W-:-:S04]  /*11f0*/  ISETP.NE.U32.AND P0, PT, RZ, UR4, PT ;  /* 0x00000004ff007c0c */ /* 0x000fc8000bf05070 */
[----:B------:R-:W-:-:S13]  /*1200*/  ISETP.NE.AND.EX P0, PT, RZ, UR5, PT, P0 ;  /* 0x00000005ff007c0c */ /* 0x000fda000bf05300 */
[----:B------:R-:W-:Y:S05]  /*1210*/  @P0 BRA `(.L_x_15) ;  /* 0x00000000002c0947 */ /* 0x000fea0003800000 */
[----:B------:R-:W-:Y:S02]  /*1220*/  ULDC.64 UR4, c[0x0][0x588] ;  /* 0x0001620000047ab9 */ /* 0x000fe40000000a00 */
[----:B------:R-:W-:-:S04]  /*1230*/  ISETP.NE.U32.AND P0, PT, RZ, UR4, PT ;  /* 0x00000004ff007c0c */ /* 0x000fc8000bf05070 */
[----:B------:R-:W-:-:S13]  /*1240*/  ISETP.NE.AND.EX P0, PT, RZ, UR5, PT, P0 ;  /* 0x00000005ff007c0c */ /* 0x000fda000bf05300 */
[----:B------:R-:W-:Y:S05]  /*1250*/  @!P0 BRA `(.L_x_16) ;  /* 0x0000000000108947 */ /* 0x000fea0003800000 */
[----:B------:R-:W1:Y:S02]  /*1260*/  LDC.64 R4, c[0x0][0x588] ;  /* 0x00016200ff047b82 */ /* 0x000e640000000a00 */
[----:B-1----:R1:W5:Y:S01]  /*1270*/  LDG.E R57, desc[UR54][R4.64] ;  /* 0x0000003604397981 */ /* 0x002362000c1e1900 */
[----:B------:R-:W-:Y:S01]  /*1280*/  IMAD.MOV.U32 R56, RZ, RZ, 0x1 ;  /* 0x00000001ff387424 */ /* 0x000fe200078e00ff */
[----:B------:R-:W-:Y:S06]  /*1290*/  BRA `(.L_x_15) ;  /* 0x00000000000c7947 */ /* 0x000fec0003800000 */
.L_x_16:
[----:B------:R-:W-:Y:S01]  /*12a0*/  ULDC UR4, c[0x0][0x580] ;  /* 0x0001600000047ab9 */ /* 0x000fe20000000800 */
[----:B------:R-:W-:Y:S01]  /*12b0*/  MOV R56, 0x1 ;  /* 0x0000000100387802 */ /* 0x000fe20000000f00 */
[----:B------:R-:W-:-:S07]  /*12c0*/  IMAD.U32 R57, RZ, RZ, UR4 ;  /* 0x00000004ff397e24 */ /* 0x000fce000f8e00ff */
.L_x_15:
        /* <DEDUP_REMOVED lines=8> */
[----:B------:R-:W2:Y:S02]  /*1350*/  LDC.64 R58, c[0x0][0x5a8] ;  /* 0x00016a00ff3a7b82 */ /* 0x000ea40000000a00 */
[----:B--2---:R2:W5:Y:S01]  /*1360*/  LDG.E R58, desc[UR54][R58.64] ;  /* 0x000000363a3a7981 */ /* 0x004562000c1e1900 */
[----:B------:R-:W-:Y:S05]  /*1370*/  BRA `(.L_x_17) ;  /* 0x0000000000087947 */ /* 0x000fea0003800000 */
.L_x_18:
[----:B------:R-:W-:Y:S02]  /*1380*/  ULDC UR4, c[0x0][0x5a0] ;  /* 0x0001680000047ab9 */ /* 0x000fe40000000800 */
[----:B------:R-:W-:-:S07]  /*1390*/  IMAD.U32 R58, RZ, RZ, UR4 ;  /* 0x00000004ff3a7e24 */ /* 0x000fce000f8e00ff */
.L_x_17:
[----:B------:R-:W-:Y:S01]  /*13a0*/  LOP3.LUT P1, RZ, R0, 0xff, RZ, 0xc0, !PT ;  /* 0x000000ff00ff7812 */ /* 0x000fe2000782c0ff */
[----:B------:R-:W-:Y:S01]  /*13b0*/  UMOV UR38, URZ ;  /* 0x0000003f00267c82 */ /* 0x000fe20008000000 */
[----:B------:R-:W-:-:S11]  /*13c0*/  PLOP3.LUT P0, PT, PT, PT, PT, 0x80, 0x0 ;  /* 0x000000000000781c */ /* 0x000fd60003f0f070 */
[----:B------:R-:W-:Y:S05]  /*13d0*/  @!P1 BRA `(.L_x_19) ;  /* 0x0000005800e09947 */ /* 0x000fea0003800000 */
[----:B------:R-:W-:Y:S01]  /*13e0*/  ULDC UR4, c[0x0][0x28c] ;  /* 0x0000a30000047ab9 */ /* 0x000fe20000000800 */
[----:B------:R-:W-:Y:S01]  /*13f0*/  LOP3.LUT R63, R22, 0x1, RZ, 0xfc, !PT ;  /* 0x00000001163f7812 */ /* 0x000fe200078efcff */
[----:B------:R-:W-:Y:S01]  /*1400*/  UIADD3 UR4, UR4, 0x3f, URZ ;  /* 0x0000003f04047890 */ /* 0x000fe2000fffe03f */
[----:B------:R-:W-:Y:S01]  /*1410*/  LOP3.LUT R65, R19, 0x1, RZ, 0xfc, !PT ;  /* 0x0000000113417812 */ /* 0x000fe200078efcff */
[----:B------:R-:W-:Y:S01]  /*1420*/  ULDC.64 UR56, c[0x0][0x198] ;  /* 0x0000660000387ab9 */ /* 0x000fe20000000a00 */
[----:B------:R-:W-:Y:S01]  /*1430*/  UMOV UR49, 0x1 ;  /* 0x0000000100317882 */ /* 0x000fe20000000000 */
[----:B------:R-:W-:Y:S01]  /*1440*/  USHF.R.S32.HI UR5, URZ, 0x1f, UR4 ;  /* 0x0000001f3f057899 */ /* 0x000fe20008011404 */
[----:B------:R-:W-:Y:S01]  /*1450*/  UMOV UR39, URZ ;  /* 0x0000003f00277c82 */ /* 0x000fe20008000000 */
[----:B------:R-:W-:Y:S02]  /*1460*/  UMOV UR40, URZ ;  /* 0x0000003f00287c82 */ /* 0x000fe40008000000 */
[----:B------:R-:W-:Y:S01]  /*1470*/  ULEA.HI UR5, UR5, UR4, URZ, 0x6 ;  /* 0x0000000405057291 */ /* 0x000fe2000f8f303f */
[----:B------:R-:W-:Y:S01]  /*1480*/  UMOV UR43, URZ ;  /* 0x0000003f002b7c82 */ /* 0x000fe20008000000 */
[----:B------:R-:W-:-:S02]  /*1490*/  UMOV UR38, URZ ;  /* 0x0000003f00267c82 */ /* 0x000fc40008000000 */
[----:B------:R-:W-:Y:S01]  /*14a0*/  USHF.R.S32.HI UR50, URZ, 0x6, UR5 ;  /* 0x000000063f327899 */ /* 0x000fe20008011405 */
[----:B------:R-:W-:-:S11]  /*14b0*/  UMOV UR48, URZ ;  /* 0x0000003f00307c82 */ /* 0x000fd60008000000 */
.L_x_169:
[----:B------:R-:W-:Y:S01]  /*14c0*/  LOP3.LUT R0, R18, 0x80, RZ, 0xc0, !PT ;  /* 0x0000008012007812 */ /* 0x000fe200078ec0ff */
[----:B------:R-:W3:Y:S01]  /*14d0*/  S2UR UR51, SR_CgaCtaId ;  /* 0x00000000003379c3 */ /* 0x000ee20000008800 */
[----:B------:R-:W-:Y:S02]  /*14e0*/  UMOV UR52, 0x400 ;  /* 0x0000040000347882 */ /* 0x000fe40000000000 */
[----:B------:R-:W-:-:S06]  /*14f0*/  SHF.R.U32.HI R0, RZ, 0x7, R0 ;  /* 0x00000007ff007819 */ /* 0x000fcc0000011600 */
[----:B------:R-:W4:Y:S01]  /*1500*/  SHFL.IDX PT, R0, R0, RZ, 0x1f ;  /* 0x00001fff00007589 */ /* 0x000f2200000e0000 */
[----:B---3--:R-:W-:Y:S01]  /*1510*/  ULEA UR52, UR51, UR52, 0x18 ;  /* 0x0000003433347291 */ /* 0x008fe2000f8ec03f */
[----:B----4-:R-:W-:-:S13]  /*1520*/  R2UR UR4, R0 ;  /* 0x00000000000472ca */ /* 0x010fda00000e0000 */
[----:B------:R-:W-:-:S04]  /*1530*/  ULEA.HI UR5, UR4, UR4, URZ, 0x1 ;  /* 0x0000000404057291 */ /* 0x000fc8000f8f083f */
[----:B------:R-:W-:-:S04]  /*1540*/  ULOP3.LUT UR5, UR5, 0x7fffe, URZ, 0xc0, !UPT ;  /* 0x0007fffe05057892 */ /* 0x000fc8000f8ec03f */
[----:B------:R-:W-:-:S03]  /*1550*/  UIADD3 UR5, UR4, -UR5, URZ ;  /* 0x8000000504057290 */ /* 0x000fc6000fffe03f */
[----:B------:R-:W-:Y:S01]  /*1560*/  ULDC UR4, c[0x0][0x28c] ;  /* 0x0000a30000047ab9 */ /* 0x000fe20000000800 */
[----:B------:R-:W-:Y:S01]  /*1570*/  ULEA UR5, UR5, UR52, 0xd ;  /* 0x0000003405057291 */ /* 0x000fe2000f8e683f */
[----:B------:R-:W-:-:S03]  /*1580*/  ISETP.LT.AND P0, PT, RZ, UR4, PT ;  /* 0x00000004ff007c0c */ /* 0x000fc6000bf01270 */
[----:B------:R-:W-:-:S04]  /*1590*/  UIADD3 UR5, UR5, 0x6400, URZ ;  /* 0x0000640005057890 */ /* 0x000fc8000fffe03f */
[----:B------:R-:W-:-:S04]  /*15a0*/  USHF.R.U32.HI UR5, URZ, 0x4, UR5 ;  /* 0x000000043f057899 */ /* 0x000fc80008011605 */
[----:B------:R-:W-:Y:S02]  /*15b0*/  ULOP3.LUT UR44, UR5, 0x3fff, URZ, 0xc0, !UPT ;  /* 0x00003fff052c7892 */ /* 0x000fe4000f8ec03f */
[----:B-1----:R-:W-:Y:S10]  /*15c0*/  @P0 BRA `(.L_x_20) ;  /* 0x0000000000400947 */ /* 0x002ff40003800000 */
[----:B------:R-:W-:Y:S01]  /*15d0*/  MOV R0, 0x0 ;  /* 0x0000000000007802 */ /* 0x000fe20000000f00 */
[----:B------:R-:W-:Y:S01]  /*15e0*/  ULDC.64 UR4, c[0x4][0x70] ;  /* 0x01001c0000047ab9 */ /* 0x000fe20000000a00 */
[----:B------:R-:W-:Y:S01]  /*15f0*/  ULDC.64 UR6, c[0x4][0x8] ;  /* 0x0100020000067ab9 */ /* 0x000fe20000000a00 */
[----:B-1----:R-:W-:Y:S01]  /*1600*/  MOV R4, UR4 ;  /* 0x0000000400047c02 */ /* 0x002fe20008000f00 */
[----:B------:R1:W3:Y:S01]  /*1610*/  LDC.64 R14, c[0x4][R0] ;  /* 0x01000000000e7b82 */ /* 0x0002e20000000a00 */
[----:B------:R-:W-:Y:S01]  /*1620*/  IMAD.U32 R5, RZ, RZ, UR5 ;  /* 0x00000005ff057e24 */ /* 0x000fe2000f8e00ff */
[----:B------:R-:W-:Y:S01]  /*1630*/  ULDC.64 UR4, c[0x4][0x78] ;  /* 0x01001e0000047ab9 */ /* 0x000fe20000000a00 */
[----:B------:R-:W-:Y:S01]  /*1640*/  IMAD.U32 R10, RZ, RZ, UR6 ;  /* 0x00000006ff0a7e24 */ /* 0x000fe2000f8e00ff */
[----:B------:R-:W-:Y:S01]  /*1650*/  MOV R7, UR5 ;  /* 0x0000000500077c02 */ /* 0x000fe20008000f00 */
[----:B------:R-:W-:Y:S01]  /*1660*/  IMAD.U32 R6, RZ, RZ, UR4 ;  /* 0x00000004ff067e24 */ /* 0x000fe2000f8e00ff */
[----:B------:R-:W-:Y:S01]  /*1670*/  MOV R8, 0x1e1 ;  /* 0x000001e100087802 */ /* 0x000fe20000000f00 */
[----:B------:R-:W-:-:S02]  /*1680*/  IMAD.U32 R11, RZ, RZ, UR7 ;  /* 0x00000007ff0b7e24 */ /* 0x000fc4000f8e00ff */
[----:B------:R-:W-:Y:S02]  /*1690*/  IMAD.MOV.U32 R12, RZ, RZ, 0x1 ;  /* 0x00000001ff0c7424 */ /* 0x000fe400078e00ff */
[----:B-1----:R-:W-:-:S07]  /*16a0*/  IMAD.MOV.U32 R13, RZ, RZ, RZ ;  /* 0x000000ffff0d7224 */ /* 0x002fce00078e00ff */
[----:B------:R-:W-:-:S07]  /*16b0*/  LEPC R20, `(.L_x_20) ;  /* 0x000000001014794e */ /* 0x000fce0000000000 */
[----:B--23-5:R-:W-:Y:S05]  /*16c0*/  CALL.ABS.NOINC R14 ;  /* 0x000000000e007343 */ /* 0x02cfea0003c00000 */
.L_x_20:
[----:B------:R-:W-:-:S13]  /*16d0*/  ISETP.NE.AND P0, PT, R63, 0x3, PT ;  /* 0x000000033f00780c */ /* 0x000fda0003f05270 */
[----:B------:R-:W-:Y:S05]  /*16e0*/  @!P0 BRA `(.L_x_21) ;  /* 0x0000000000048947 */ /* 0x000fea0003800000 */
[----:B------:R-:W-:Y:S01]  /*16f0*/  BPT.TRAP 0x1 ;  /* 0x000000040000795c */ /* 0x000fe20000300000 */
.L_x_21:
[----:B------:R-:W-:Y:S01]  /*1700*/  IMAD.U32 R0, RZ, RZ, UR40 ;  /* 0x00000028ff007e24 */ /* 0x000fe2000f8e00ff */
[----:B------:R-:W-:-:S04]  /*1710*/  MOV R3, UR43 ;  /* 0x0000002b00037c02 */ /* 0x000fc80008000f00 */
[----:B------:R-:W-:Y:S02]  /*1720*/  LEA R3, R3, UR52, 0x3 ;  /* 0x0000003403037c11 */ /* 0x000fe4000f8e18ff */
[----:B------:R-:W-:-:S04]  /*1730*/  SHF.L.U32 R0, R0, 0x1f, RZ ;  /* 0x0000001f00007819 */ /* 0x000fc800000006ff */
[----:B------:R3:W4:Y:S01]  /*1740*/  SYNCS.PHASECHK.TRANS64.TRYWAIT P1, [R3+URZ], R0 ;  /* 0x00000000030075a7 */ /* 0x000722000802017f */
[----:B------:R-:W-:Y:S05]  /*1750*/  @!P0 BRA `(.L_x_22) ;  /* 0x0000000000048947 */ /* 0x000fea0003800000 */
[----:B------:R-:W-:Y:S01]  /*1760*/  BPT.TRAP 0x1 ;  /* 0x000000040000795c */ /* 0x000fe20000300000 */
.L_x_22:
[----:B----4-:R-:W-:Y:S05]  /*1770*/  @P1 BRA `(.L_x_23) ;  /* 0x0000000000081947 */ /* 0x010fea0003800000 */
[----:B------:R-:W4:Y:S02]  /*1780*/  SYNCS.PHASECHK.TRANS64.TRYWAIT P1, [R3+URZ], R0 ;  /* 0x00000000030075a7 */ /* 0x000f24000802017f */
[----:B----4-:R-:W-:Y:S05]  /*1790*/  @!P1 BRA `(.L_x_24) ;  /* 0x0000008000ec9947 */ /* 0x010fea0003800000 */
.L_x_23:
[----:B------:R-:W-:-:S04]  /*17a0*/  UISETP.LT.AND UP0, UPT, UR50, 0x1, UPT ;  /* 0x000000013200788c */ /* 0x000fc8000bf01270 */
[----:B------:R-:W-:-:S06]  /*17b0*/  USEL UR4, UR50, 0x1, UP0 ;  /* 0x0000000132047887 */ /* 0x000fcc0008000000 */
[----:B---34-:R-:W-:Y:S01]  /*17c0*/  IMAD.U32 R0, RZ, RZ, UR4 ;  /* 0x00000004ff007e24 */ /* 0x018fe2000f8e00ff */
[----:B------:R-:W-:Y:S05]  /*17d0*/  WARPSYNC.ALL ;  /* 0x0000000000007948 */ /* 0x000fea0003800000 */
[----:B------:R-:W-:-:S04]  /*17e0*/  IADD3 R0, -R0, UR50, RZ ;  /* 0x0000003200007c10 */ /* 0x000fc8000fffe1ff */
[----:B------:R-:W-:Y:S01]  /*17f0*/  ISETP.GE.AND P1, PT, R0, 0x1, PT ;  /* 0x000000010000780c */ /* 0x000fe20003f26270 */
[----:B------:R-:W-:Y:S01]  /*1800*/  UIADD3 UR4, UR52, 0x26400, URZ ;  /* 0x0002640034047890 */ /* 0x000fe2000fffe03f */
[----:B------:R-:W-:Y:S01]  /*1810*/  WARPGROUP.ARRIVE ;  /* 0x00000000000079c5 */ /* 0x000fe20000000000 */
[----:B------:R-:W-:Y:S02]  /*1820*/  ULOP3.LUT UR8, UR44, 0x10000, URZ, 0xfc, !UPT ;  /* 0x000100002c087892 */ /* 0x000fe4000f8efc3f */
[----:B------:R-:W-:Y:S02]  /*1830*/  USHF.R.U32.HI UR4, URZ, 0x4, UR4 ;  /* 0x000000043f047899 */ /* 0x000fe40008011604 */
[----:B------:R-:W-:Y:S02]  /*1840*/  ULEA UR10, UR43, UR8, 0xa ;  /* 0x000000082b0a7291 */ /* 0x000fe4000f8e503f */
[----:B------:R-:W-:Y:S01]  /*1850*/  ULOP3.LUT UR4, UR4, 0x3fff, URZ, 0xc0, !UPT ;  /* 0x00003fff04047892 */ /* 0x000fe2000f8ec03f */
[----:B------:R-:W-:Y:S01]  /*1860*/  UMOV UR5, 0x40000040 ;  /* 0x4000004000057882 */ /* 0x000fe20000000000 */
[----:B------:R-:W-:-:S02]  /*1870*/  UMOV UR7, 0x40000040 ;  /* 0x4000004000077882 */ /* 0x000fc40000000000 */
[----:B------:R-:W-:-:S03]  /*1880*/  ULOP3.LUT UR9, UR4, 0x10000, URZ, 0xfc, !UPT ;  /* 0x0001000004097892 */ /* 0x000fc6000f8efc3f */
[----:B------:R-:W-:Y:S01]  /*1890*/  UMOV UR4, UR10 ;  /* 0x0000000a00047c82 */ /* 0x000fe20008000000 */
[----:B------:R-:W-:-:S07]  /*18a0*/  ULEA UR11, UR43, UR9, 0x9 ;  /* 0x000000092b0b7291 */ /* 0x000fce000f8e483f */
[----:B------:R-:W-:Y:S02]  /*18b0*/  UMOV UR6, UR11 ;  /* 0x0000000b00067c82 */ /* 0x000fe40008000000 */
[----:B------:R-:W-:Y:S01]  /*18c0*/  HGMMA.64x64x16.F32 R24, gdesc[UR4], RZ, !UPT, gsb0 ;  /* 0x00e00000041879f0 */ /* 0x000fe2000c0008ff */
[----:B------:R-:W-:Y:S02]  /*18d0*/  UIADD3 UR4, UR10, 0x2, URZ ;  /* 0x000000020a047890 */ /* 0x000fe4000fffe03f */
[----:B------:R-:W-:Y:S01]  /*18e0*/  UIADD3 UR6, UR11, 0x2, URZ ;  /* 0x000000020b067890 */ /* 0x000fe2000fffe03f */
[----:B------:R-:W-:Y:S01]  /*18f0*/  UMOV UR5, 0x40000040 ;  /* 0x4000004000057882 */ /* 0x000fe20000000000 */
[----:B------:R-:W-:Y:S01]  /*1900*/  UMOV UR7, 0x40000040 ;  /* 0x4000004000077882 */ /* 0x000fe20000000000 */
[----:B------:R-:W-:Y:S02]  /*1910*/  WARPGROUP.DEPBAR.LE gsb0, 0x0 ;  /* 0x00008000000079c5 */ /* 0x000fe40000010000 */
[----:B------:R-:W-:-:S06]  /*1920*/  WARPGROUP.ARRIVE ;  /* 0x00000000000079c5 */ /* 0x000fcc0000000000 */
[----:B------:R-:W-:Y:S01]  /*1930*/  HGMMA.64x64x16.F32 R24, gdesc[UR4], R24, gsb0 ;  /* 0x00e00000041879f0 */ /* 0x000fe20008000818 */
        /* <DEDUP_REMOVED lines=13> */
[----:B------:R-:W-:Y:S03]  /*1a10*/  HGMMA.64x64x16.F32 R24, gdesc[UR4], R24, gsb0 ;  /* 0x00e00000041879f0 */ /* 0x000fe60008000818 */
[----:B------:R-:W-:Y:S02]  /*1a20*/  WARPGROUP.DEPBAR.LE gsb0, 0x0 ;  /* 0x00008000000079c5 */ /* 0x000fe40000010000 */
[----:B------:R-:W-:Y:S05]  /*1a30*/  @!P1 BRA `(.L_x_25) ;  /* 0x00000004000c9947 */ /* 0x000fea0003800000 */
[----:B------:R-:W-:Y:S02]  /*1a40*/  UIADD3 UR4, UR43, 0x1, URZ ;  /* 0x000000012b047890 */ /* 0x000fe4000fffe03f */
[----:B------:R-:W-:Y:S02]  /*1a50*/  UMOV UR11, UR43 ;  /* 0x0000002b000b7c82 */ /* 0x000fe40008000000 */
[----:B------:R-:W-:-:S04]  /*1a60*/  UISETP.NE.AND UP0, UPT, UR4, 0x8, UPT ;  /* 0x000000080400788c */ /* 0x000fc8000bf05270 */
[----:B------:R-:W-:Y:S02]  /*1a70*/  USEL UR5, URZ, 0x1, UP0 ;  /* 0x000000013f057887 */ /* 0x000fe40008000000 */
[----:B------:R-:W-:Y:S02]  /*1a80*/  USEL UR10, UR4, URZ, UP0 ;  /* 0x0000003f040a7287 */ /* 0x000fe40008000000 */
[----:B------:R-:W-:-:S06]  /*1a90*/  ULOP3.LUT UR5, UR40, UR5, URZ, 0x3c, !UPT ;  /* 0x0000000528057292 */ /* 0x000fcc000f8e3c3f */
[----:B-1----:R-:W-:-:S07]  /*1aa0*/  MOV R5, UR5 ;  /* 0x0000000500057c02 */ /* 0x002fce0008000f00 */
.L_x_32:
[----:B-1-3--:R-:W-:Y:S05]  /*1ab0*/  @!P0 BRA `(.L_x_26) ;  /* 0x0000000000048947 */ /* 0x00afea0003800000 */
[----:B------:R-:W-:Y:S01]  /*1ac0*/  BPT.TRAP 0x1 ;  /* 0x000000040000795c */ /* 0x000fe20000300000 */
.L_x_26:
[----:B------:R-:W-:Y:S01]  /*1ad0*/  ULEA UR4, UR10, UR52, 0x3 ;  /* 0x000000340a047291 */ /* 0x000fe2000f8e183f */
[----:B------:R-:W-:-:S08]  /*1ae0*/  SHF.L.U32 R3, R5, 0x1f, RZ ;  /* 0x0000001f05037819 */ /* 0x000fd000000006ff */
[----:B------:R1:W3:Y:S01]  /*1af0*/  SYNCS.PHASECHK.TRANS64.TRYWAIT P1, [UR4], R3 ;  /* 0x00000003ff0075a7 */ /* 0x0002e20008020144 */
[----:B------:R-:W-:Y:S05]  /*1b00*/  @!P0 BRA `(.L_x_27) ;  /* 0x0000000000048947 */ /* 0x000fea0003800000 */
[----:B------:R-:W-:Y:S01]  /*1b10*/  BPT.TRAP 0x1 ;  /* 0x000000040000795c */ /* 0x000fe20000300000 */
.L_x_27:
[----:B---3--:R-:W-:Y:S05]  /*1b20*/  @P1 BRA `(.L_x_28) ;  /* 0x0000000000081947 */ /* 0x008fea0003800000 */
[----:B------:R-:W3:Y:S02]  /*1b30*/  SYNCS.PHASECHK.TRANS64.TRYWAIT P1, [UR4], R3 ;  /* 0x00000003ff0075a7 */ /* 0x000ee40008020144 */
[----:B---3--:R-:W-:Y:S05]  /*1b40*/  @!P1 BRA `(.L_x_29) ;  /* 0x0000008000149947 */ /* 0x008fea0003800000 */
.L_x_28:
[----:B------:R-:W-:Y:S01]  /*1b50*/  ULEA UR12, UR10, UR8, 0xa ;  /* 0x000000080a0c7291 */ /* 0x000fe2000f8e503f */
[----:B------:R-:W-:Y:S01]  /*1b60*/  WARPGROUP.ARRIVE ;  /* 0x00000000000079c5 */ /* 0x000fe20000000000 */
[----:B------:R-:W-:Y:S01]  /*1b70*/  ULEA UR13, UR10, UR9, 0x9 ;  /* 0x000000090a0d7291 */ /* 0x000fe2000f8e483f */
[----:B------:R-:W-:Y:S01]  /*1b80*/  UMOV UR5, 0x40000040 ;  /* 0x4000004000057882 */ /* 0x000fe20000000000 */
[----:B------:R-:W-:-:S03]  /*1b90*/  UMOV UR7, 0x40000040 ;  /* 0x4000004000077882 */ /* 0x000fc60000000000 */
[----:B------:R-:W-:Y:S02]  /*1ba0*/  UMOV UR4, UR12 ;  /* 0x0000000c00047c82 */ /* 0x000fe40008000000 */
[----:B------:R-:W-:Y:S02]  /*1bb0*/  UMOV UR6, UR13 ;  /* 0x0000000d00067c82 */ /* 0x000fe40008000000 */
[----:B------:R-:W-:Y:S01]  /*1bc0*/  HGMMA.64x64x16.F32 R24, gdesc[UR4], R24, gsb0 ;  /* 0x00e00000041879f0 */ /* 0x000fe20008000818 */
[----:B------:R-:W-:Y:S02]  /*1bd0*/  UIADD3 UR4, UR12, 0x2, URZ ;  /* 0x000000020c047890 */ /* 0x000fe4000fffe03f */
[----:B------:R-:W-:Y:S01]  /*1be0*/  UIADD3 UR6, UR13, 0x2, URZ ;  /* 0x000000020d067890 */ /* 0x000fe2000fffe03f */
[----:B------:R-:W-:Y:S01]  /*1bf0*/  UMOV UR5, 0x40000040 ;  /* 0x4000004000057882 */ /* 0x000fe20000000000 */
[----:B------:R-:W-:Y:S01]  /*1c00*/  UMOV UR7, 0x40000040 ;  /* 0x4000004000077882 */ /* 0x000fe20000000000 */
[----:B------:R-:W-:-:S02]  /*1c10*/  WARPGROUP.DEPBAR.LE gsb0, 0x0 ;  /* 0x00008000000079c5 */ /* 0x000fc40000010000 */
        /* <DEDUP_REMOVED lines=18> */
[----:B------:R-:W-:Y:S01]  /*1d40*/  BPT.TRAP 0x1 ;  /* 0x000000040000795c */ /* 0x000fe20000300000 */
.L_x_30:
[----:B------:R-:W-:Y:S01]  /*1d50*/  ULEA UR4, UR11, UR52, 0x3 ;  /* 0x000000340b047291 */ /* 0x000fe2000f8e183f */
[----:B------:R-:W-:-:S03]  /*1d60*/  ISETP.GT.U32.AND P1, PT, R22, 0x1, PT ;  /* 0x000000011600780c */ /* 0x000fc60003f24070 */
[----:B------:R-:W-:-:S04]  /*1d70*/  UIADD3 UR4, UR4, 0x40, URZ ;  /* 0x0000004004047890 */ /* 0x000fc8000fffe03f */
[----:B------:R-:W-:-:S09]  /*1d80*/  UPRMT UR4, URZ, 0x654, UR4 ;  /* 0x000006543f047896 */ /* 0x000fd20008000004 */
[----:B------:R-:W-:Y:S01]  /*1d90*/  SYNCS.ARRIVE.TRANS64.RED.A1T0 RZ, [UR4], RZ ;  /* 0x000000ffffff79a7 */ /* 0x000fe20008100404 */
[----:B------:R-:W-:Y:S05]  /*1da0*/  @P1 BRA `(.L_x_31) ;  /* 0x0000000000041947 */ /* 0x000fea0003800000 */
[----:B------:R-:W-:Y:S01]  /*1db0*/  BPT.TRAP 0x1 ;  /* 0x000000040000795c */ /* 0x000fe20000300000 */
.L_x_31:
[----:B------:R-:W-:Y:S01]  /*1dc0*/  UIADD3 UR10, UR10, 0x1, URZ ;  /* 0x000000010a0a7890 */ /* 0x000fe2000fffe03f */
[C---:B------:R-:W-:Y:S01]  /*1dd0*/  ISETP.GT.AND P1, PT, R0.reuse, 0x1, PT ;  /* 0x000000010000780c */ /* 0x040fe20003f24270 */
[----:B------:R-:W-:Y:S01]  /*1de0*/  UIADD3 UR11, UR11, 0x1, URZ ;  /* 0x000000010b0b7890 */ /* 0x000fe2000fffe03f */
[----:B------:R-:W-:Y:S01]  /*1df0*/  VIADD R0, R0, 0xffffffff ;  /* 0xffffffff00007836 */ /* 0x000fe20000000000 */
[----:B------:R-:W-:Y:S02]  /*1e00*/  UISETP.NE.AND UP0, UPT, UR10, 0x8, UPT ;  /* 0x000000080a00788c */ /* 0x000fe4000bf05270 */
[----:B------:R-:W-:Y:S02]  /*1e10*/  UISETP.NE.AND UP1, UPT, UR11, 0x8, UPT ;  /* 0x000000080b00788c */ /* 0x000fe4000bf25270 */
[----:B------:R-:W-:Y:S02]  /*1e20*/  USEL UR4, URZ, 0x1, UP0 ;  /* 0x000000013f047887 */ /* 0x000fe40008000000 */
[----:B------:R-:W-:-:S02]  /*1e30*/  USEL UR10, UR10, URZ, UP0 ;  /* 0x0000003f0a0a7287 */ /* 0x000fc40008000000 */
[----:B------:R-:W-:Y:S02]  /*1e40*/  USEL UR11, UR11, URZ, UP1 ;  /* 0x0000003f0b0b7287 */ /* 0x000fe40008800000 */
[----:B------:R-:W-:Y:S01]  /*1e50*/  LOP3.LUT R5, R5, UR4, RZ, 0x3c, !PT ;  /* 0x0000000405057c12 */ /* 0x000fe2000f8e3cff */
[----:B------:R-:W-:Y:S09]  /*1e60*/  @P1 BRA `(.L_x_32) ;  /* 0xfffffffc00101947 */ /* 0x000ff2000383ffff */
.L_x_25:
[----:B------:R-:W4:Y:S02]  /*1e70*/  LDC R0, c[0x0][0x28c] ;  /* 0x0000a300ff007b82 */ /* 0x000f240000000800 */
[----:B----4-:R-:W-:-:S13]  /*1e80*/  ISETP.GE.AND P1, PT, R0, 0x1, PT ;  /* 0x000000010000780c */ /* 0x010fda0003f26270 */
[----:B------:R-:W-:Y:S05]  /*1e90*/  @!P1 BRA `(.L_x_33) ;  /* 0x0000000000349947 */ /* 0x000fea0003800000 */
[----:B------:R-:W-:Y:S05]  /*1ea0*/  @!P0 BRA `(.L_x_34) ;  /* 0x0000000000048947 */ /* 0x000fea0003800000 */
[----:B------:R-:W-:Y:S01]  /*1eb0*/  BPT.TRAP 0x1 ;  /* 0x000000040000795c */ /* 0x000fe20000300000 */
.L_x_34:
[----:B------:R-:W-:Y:S01]  /*1ec0*/  UISETP.LT.AND UP0, UPT, UR50, 0x1, UPT ;  /* 0x000000013200788c */ /* 0x000fe2000bf01270 */
[----:B------:R-:W-:-:S03]  /*1ed0*/  ISETP.GT.U32.AND P0, PT, R22, 0x1, PT ;  /* 0x000000011600780c */ /* 0x000fc60003f04070 */
[----:B------:R-:W-:-:S04]  /*1ee0*/  USEL UR4, UR50, 0x1, UP0 ;  /* 0x0000000132047887 */ /* 0x000fc80008000000 */
[----:B------:R-:W-:-:S04]  /*1ef0*/  UIADD3 UR4, UR43, UR50, -UR4 ;  /* 0x000000322b047290 */ /* 0x000fc8000fffe804 */
[----:B------:R-:W-:-:S04]  /*1f00*/  USHF.L.U32 UR4, UR4, 0x3, URZ ;  /* 0x0000000304047899 */ /* 0x000fc8000800063f */
[----:B------:R-:W-:-:S04]  /*1f10*/  ULOP3.LUT UR4, UR4, 0x38, URZ, 0xc0, !UPT ;  /* 0x0000003804047892 */ /* 0x000fc8000f8ec03f */
[----:B------:R-:W-:-:S04]  /*1f20*/  UIADD3 UR4, UR52, 0x40, UR4 ;  /* 0x0000004034047890 */ /* 0x000fc8000fffe004 */
[----:B------:R-:W-:-:S09]  /*1f30*/  UPRMT UR4, URZ, 0x654, UR4 ;  /* 0x000006543f047896 */ /* 0x000fd20008000004 */
[----:B------:R-:W-:Y:S01]  /*1f40*/  SYNCS.ARRIVE.TRANS64.RED.A1T0 RZ, [UR4], RZ ;  /* 0x000000ffffff79a7 */ /* 0x000fe20008100404 */
[----:B------:R-:W-:Y:S05]  /*1f50*/  @P0 BRA `(.L_x_33) ;  /* 0x0000000000040947 */ /* 0x000fea0003800000 */
[----:B------:R-:W-:Y:S01]  /*1f60*/  BPT.TRAP 0x1 ;  /* 0x000000040000795c */ /* 0x000fe20000300000 */
.L_x_33:
[----:B------:R-:W-:Y:S01]  /*1f70*/  UIADD3 UR4, UR52, 0x200, URZ ;  /* 0x0000020034047890 */ /* 0x000fe2000fffe03f */
[----:B------:R-:W-:Y:S02]  /*1f80*/  R2UR UR46, R23 ;  /* 0x00000000172e72ca */ /* 0x000fe400000e0000 */
[----:B------:R-:W-:Y:S01]  /*1f90*/  R2UR UR45, R60 ;  /* 0x000000003c2d72ca */ /* 0x000fe200000e0000 */
[----:B------:R-:W-:-:S06]  /*1fa0*/  ULOP3.LUT UP0, URZ, UR4, 0x1bf, URZ, 0xc0, !UPT ;  /* 0x000001bf043f7892 */ /* 0x000fcc000f80c03f */
[----:B------:R-:W-:-:S04]  /*1fb0*/  PLOP3.LUT P0, PT, PT, PT, UP0, 0x80, 0x0 ;  /* 0x000000000000781c */ /* 0x000fc80003f0f008 */
[----:B------:R-:W-:Y:S02]  /*1fc0*/  USHF.L.U32 UR46, UR46, 0x7, URZ ;  /* 0x000000072e2e7899 */ /* 0x000fe4000800063f */
[----:B------:R-:W-:-:S07]  /*1fd0*/  USHF.L.U32 UR45, UR45, 0x6, URZ ;  /* 0x000000062d2d7899 */ /* 0x000fce000800063f */
[----:B------:R-:W-:Y:S05]  /*1fe0*/  @!P0 BRA `(.L_x_35) ;  /* 0x00000000007c8947 */ /* 0x000fea0003800000 */
[----:B------:R-:W-:Y:S01]  /*1ff0*/  MOV R23, 0x0 ;  /* 0x0000000000177802 */ /* 0x000fe20000000f00 */
[----:B------:R-:W-:Y:S01]  /*2000*/  ULDC.64 UR4, c[0x4][0x80] ;  /* 0x0100200000047ab9 */ /* 0x000fe20000000a00 */
[----:B------:R-:W-:Y:S01]  /*2010*/  ULDC.64 UR6, c[0x4][0x10] ;  /* 0x0100040000067ab9 */ /* 0x000fe20000000a00 */
[----:B-1-3--:R-:W-:Y:S01]  /*2020*/  IMAD.U32 R4, RZ, RZ, UR4 ;  /* 0x00000004ff047e24 */ /* 0x00afe2000f8e00ff */
[----:B------:R1:W3:Y:S01]  /*2030*/  LDC.64 R14, c[0x4][R23] ;  /* 0x01000000170e7b82 */ /* 0x0002e20000000a00 */
[----:B------:R-:W-:Y:S01]  /*2040*/  MOV R5, UR5 ;  /* 0x0000000500057c02 */ /* 0x000fe20008000f00 */
[----:B------:R-:W-:Y:S01]  /*2050*/  ULDC.64 UR4, c[0x4][0x88] ;  /* 0x0100220000047ab9 */ /* 0x000fe20000000a00 */
[----:B------:R-:W-:Y:S01]  /*2060*/  MOV R10, UR6 ;  /* 0x00000006000a7c02 */ /* 0x000fe20008000f00 */
[----:B------:R-:W-:Y:S01]  /*2070*/  IMAD.U32 R6, RZ, RZ, UR4 ;  /* 0x00000004ff067e24 */ /* 0x000fe2000f8e00ff */
[----:B------:R-:W-:Y:S01]  /*2080*/  MOV R12, 0x1 ;  /* 0x00000001000c7802 */ /* 0x000fe20000000f00 */
[----:B------:R-:W-:-:S02]  /*2090*/  IMAD.U32 R7, RZ, RZ, UR5 ;  /* 0x00000005ff077e24 */ /* 0x000fc4000f8e00ff */
[----:B------:R-:W-:Y:S02]  /*20a0*/  IMAD.U32 R11, RZ, RZ, UR7 ;  /* 0x00000007ff0b7e24 */ /* 0x000fe4000f8e00ff */
[----:B------:R-:W-:Y:S02]  /*20b0*/  IMAD.MOV.U32 R8, RZ, RZ, 0x70 ;  /* 0x00000070ff087424 */ /* 0x000fe400078e00ff */
[----:B-1----:R-:W-:-:S07]  /*20c0*/  IMAD.MOV.U32 R13, RZ, RZ, RZ ;  /* 0x000000ffff0d7224 */ /* 0x002fce00078e00ff */
[----:B------:R-:W-:-:S07]  /*20d0*/  LEPC R20, `(.L_x_36) ;  /* 0x000000001014794e */ /* 0x000fce0000000000 */
[----:B--23-5:R-:W-:Y:S05]  /*20e0*/  CALL.ABS.NOINC R14 ;  /* 0x000000000e007343 */ /* 0x02cfea0003c00000 */
.L_x_36:
[----:B------:R1:W2:Y:S01]  /*20f0*/  LDC.64 R14, c[0x4][R23] ;  /* 0x01000000170e7b82 */ /* 0x0002a20000000a00 */
[----:B------:R-:W-:Y:S01]  /*2100*/  ULDC.64 UR4, c[0x4][0x80] ;  /* 0x0100200000047ab9 */ /* 0x000fe20000000a00 */
[----:B------:R-:W-:Y:S01]  /*2110*/  ULDC.64 UR6, c[0x4][0x10] ;  /* 0x0100040000067ab9 */ /* 0x000fe20000000a00 */
[----:B------:R-:W-:Y:S01]  /*2120*/  IMAD.U32 R4, RZ, RZ, UR4 ;  /* 0x00000004ff047e24 */ /* 0x000fe2000f8e00ff */
[----:B------:R-:W-:Y:S01]  /*2130*/  MOV R5, UR5 ;  /* 0x0000000500057c02 */ /* 0x000fe20008000f00 */
[----:B------:R-:W-:Y:S01]  /*2140*/  ULDC.64 UR4, c[0x4][0x88] ;  /* 0x0100220000047ab9 */ /* 0x000fe20000000a00 */
[----:B------:R-:W-:Y:S01]  /*2150*/  MOV R10, UR6 ;  /* 0x00000006000a7c02 */ /* 0x000fe20008000f00 */
[----:B------:R-:W-:Y:S01]  /*2160*/  IMAD.U32 R6, RZ, RZ, UR4 ;  /* 0x00000004ff067e24 */ /* 0x000fe2000f8e00ff */
[----:B------:R-:W-:Y:S01]  /*2170*/  MOV R12, 0x1 ;  /* 0x00000001000c7802 */ /* 0x000fe20000000f00 */
[----:B------:R-:W-:Y:S02]  /*2180*/  IMAD.U32 R7, RZ, RZ, UR5 ;  /* 0x00000005ff077e24 */ /* 0x000fe4000f8e00ff */
[----:B------:R-:W-:-:S02]  /*2190*/  IMAD.U32 R11, RZ, RZ, UR7 ;  /* 0x00000007ff0b7e24 */ /* 0x000fc4000f8e00ff */
[----:B------:R-:W-:Y:S02]  /*21a0*/  IMAD.MOV.U32 R8, RZ, RZ, 0x70 ;  /* 0x00000070ff087424 */ /* 0x000fe400078e00ff */
[----:B-1----:R-:W-:-:S07]  /*21b0*/  IMAD.MOV.U32 R13, RZ, RZ, RZ ;  /* 0x000000ffff0d7224 */ /* 0x002fce00078e00ff */
[----:B------:R-:W-:-:S07]  /*21c0*/  LEPC R20, `(.L_x_35) ;  /* 0x000000001014794e */ /* 0x000fce0000000000 */
[----:B--2---:R-:W-:Y:S05]  /*21d0*/  CALL.ABS.NOINC R14 ;  /* 0x000000000e007343 */ /* 0x004fea0003c00000 */
.L_x_35:
[----:B------:R-:W4:Y:S02]  /*21e0*/  LDC.64 R6, c[0x0][0x590] ;  /* 0x00016400ff067b82 */ /* 0x000f240000000a00 */
[----:B----4-:R-:W-:-:S04]  /*21f0*/  ISETP.NE.U32.AND P2, PT, R6, RZ, PT ;  /* 0x000000ff0600720c */ /* 0x010fc80003f45070 */
[----:B------:R-:W-:-:S13]  /*2200*/  ISETP.NE.AND.EX P2, PT, R7, RZ, PT, P2 ;  /* 0x000000ff0700720c */ /* 0x000fda0003f45320 */
[----:B------:R-:W-:Y:S05]  /*2210*/  @!P2 BRA `(.L_x_37) ;  /* 0x000000000034a947 */ /* 0x000fea0003800000 */
[----:B------:R-:W-:Y:S02]  /*2220*/  ULDC.64 UR4, c[0x0][0x588] ;  /* 0x0001620000047ab9 */ /* 0x000fe40000000a00 */
[----:B------:R-:W-:-:S04]  /*2230*/  ISETP.NE.U32.AND P0, PT, RZ, UR4, PT ;  /* 0x00000004ff007c0c */ /* 0x000fc8000bf05070 */
[----:B------:R-:W-:-:S13]  /*2240*/  ISETP.NE.AND.EX P0, PT, RZ, UR5, PT, P0 ;  /* 0x00000005ff007c0c */ /* 0x000fda000bf05300 */
[----:B------:R-:W-:Y:S05]  /*2250*/  @!P0 BRA `(.L_x_38) ;  /* 0x0000000000188947 */ /* 0x000fea0003800000 */
[----:B-1-3--:R-:W1:Y:S01]  /*2260*/  LDC.64 R4, c[0x0][0x588] ;  /* 0x00016200ff047b82 */ /* 0x00ae620000000a00 */
[----:B------:R-:W-:-:S04]  /*2270*/  IMAD R3, R6, UR47, RZ ;  /* 0x0000002f06037c24 */ /* 0x000fc8000f8e02ff */
[----:B-1----:R-:W-:-:S05]  /*2280*/  IMAD.WIDE R4, R3, 0x4, R4 ;  /* 0x0000000403047825 */ /* 0x002fca00078e0204 */
[----:B-----5:R4:W5:Y:S01]  /*2290*/  LDG.E R57, desc[UR54][R4.64] ;  /* 0x0000003604397981 */ /* 0x020962000c1e1900 */
[----:B------:R-:W-:Y:S01]  /*22a0*/  IMAD.MOV.U32 R56, RZ, RZ, 0x1 ;  /* 0x00000001ff387424 */ /* 0x000fe200078e00ff */
[----:B------:R-:W-:Y:S06]  /*22b0*/  BRA `(.L_x_37) ;  /* 0x00000000000c7947 */ /* 0x000fec0003800000 */
.L_x_38:
[----:B------:R-:W-:Y:S01]  /*22c0*/  ULDC UR4, c[0x0][0x580] ;  /* 0x0001600000047ab9 */ /* 0x000fe20000000800 */
[----:B------:R-:W-:Y:S01]  /*22d0*/  MOV R56, 0x1 ;  /* 0x0000000100387802 */ /* 0x000fe20000000f00 */
[----:B-----5:R-:W-:-:S07]  /*22e0*/  IMAD.U32 R57, RZ, RZ, UR4 ;  /* 0x00000004ff397e24 */ /* 0x020fce000f8e00ff */
.L_x_37:
[----:B-1-34-:R-:W1:Y:S02]  /*22f0*/  LDC.64 R4, c[0x0][0x5b0] ;  /* 0x00016c00ff047b82 */ /* 0x01ae640000000a00 */
[----:B-1----:R-:W-:-:S04]  /*2300*/  ISETP.NE.U32.AND P0, PT, R4, RZ, PT ;  /* 0x000000ff0400720c */ /* 0x002fc80003f05070 */
[----:B------:R-:W-:-:S13]  /*2310*/  ISETP.NE.AND.EX P0, PT, R5, RZ, PT, P0 ;  /* 0x000000ff0500720c */ /* 0x000fda0003f05300 */
[----:B------:R-:W-:Y:S05]  /*2320*/  @!P0 BRA `(.L_x_39) ;  /* 0x00000000002c8947 */ /* 0x000fea0003800000 */
[----:B------:R-:W-:Y:S02]  /*2330*/  ULDC.64 UR4, c[0x0][0x5a8] ;  /* 0x00016a0000047ab9 */ /* 0x000fe40000000a00 */
[----:B------:R-:W-:-:S04]  /*2340*/  ISETP.NE.U32.AND P0, PT, RZ, UR4, PT ;  /* 0x00000004ff007c0c */ /* 0x000fc8000bf05070 */
[----:B------:R-:W-:-:S13]  /*2350*/  ISETP.NE.AND.EX P0, PT, RZ, UR5, PT, P0 ;  /* 0x00000005ff007c0c */ /* 0x000fda000bf05300 */
[----:B------:R-:W-:Y:S05]  /*2360*/  @!P0 BRA `(.L_x_40) ;  /* 0x0000000000148947 */ /* 0x000fea0003800000 */
[----:B--2--5:R-:W1:Y:S01]  /*2370*/  LDC.64 R58, c[0x0][0x5a8] ;  /* 0x00016a00ff3a7b82 */ /* 0x024e620000000a00 */
[----:B------:R-:W-:-:S04]  /*2380*/  IMAD R3, R4, UR47, RZ ;  /* 0x0000002f04037c24 */ /* 0x000fc8000f8e02ff */
[----:B-1----:R-:W-:-:S06]  /*2390*/  IMAD.WIDE R58, R3, 0x4, R58 ;  /* 0x00000004033a7825 */ /* 0x002fcc00078e023a */
[----:B------:R1:W5:Y:S01]  /*23a0*/  LDG.E R58, desc[UR54][R58.64] ;  /* 0x000000363a3a7981 */ /* 0x000362000c1e1900 */
[----:B------:R-:W-:Y:S05]  /*23b0*/  BRA `(.L_x_39) ;  /* 0x0000000000087947 */ /* 0x000fea0003800000 */
.L_x_40:
[----:B------:R-:W-:Y:S02]  /*23c0*/  ULDC UR4, c[0x0][0x5a0] ;  /* 0x0001680000047ab9 */ /* 0x000fe40000000800 */
[----:B-----5:R-:W-:-:S07]  /*23d0*/  IMAD.U32 R58, RZ, RZ, UR4 ;  /* 0x00000004ff3a7e24 */ /* 0x020fce000f8e00ff */
.L_x_39:
[----:B------:R-:W-:Y:S01]  /*23e0*/  ULDC.64 UR4, c[0x0][0x588] ;  /* 0x0001620000047ab9 */ /* 0x000fe20000000a00 */
[----:B------:R-:W-:Y:S01]  /*23f0*/  ISETP.NE.U32.AND P3, PT, R6, RZ, PT ;  /* 0x000000ff0600720c */ /* 0x000fe20003f65070 */
[----:B------:R-:W-:Y:S02]  /*2400*/  UISETP.NE.U32.AND UP0, UPT, UR4, URZ, UPT ;  /* 0x0000003f0400728c */ /* 0x000fe4000bf05070 */
[----:B------:R-:W-:Y:S02]  /*2410*/  ISETP.NE.U32.AND P4, PT, RZ, UR4, PT ;  /* 0x00000004ff007c0c */ /* 0x000fe4000bf85070 */
[----:B------:R-:W-:Y:S01]  /*2420*/  ISETP.NE.AND.EX P3, PT, R7, RZ, PT, P3 ;  /* 0x000000ff0700720c */ /* 0x000fe20003f65330 */
[----:B------:R-:W-:Y:S02]  /*2430*/  UISETP.NE.AND.EX UP0, UPT, UR5, URZ, UPT, UP0 ;  /* 0x0000003f0500728c */ /* 0x000fe4000bf05300 */
[----:B------:R-:W-:Y:S02]  /*2440*/  ISETP.NE.AND.EX P4, PT, RZ, UR5, PT, P4 ;  /* 0x00000005ff007c0c */ /* 0x000fe4000bf85340 */
[----:B------:R-:W-:-:S02]  /*2450*/  PLOP3.LUT P0, PT, PT, PT, PT, 0x8, 0x0 ;  /* 0x000000000000781c */ /* 0x000fc40003f0e170 */
[----:B------:R-:W-:-:S04]  /*2460*/  PLOP3.LUT P1, PT, PT, PT, UP0, 0x80, 0x0 ;  /* 0x000000000000781c */ /* 0x000fc80003f2f008 */
[----:B------:R-:W-:-:S05]  /*2470*/  PLOP3.LUT P1, PT, P1, PT, PT, 0x8, 0x0 ;  /* 0x000000000000781c */ /* 0x000fca0000f2e170 */
[----:B------:R-:W-:Y:S08]  /*2480*/  @P4 BRA P3, `(.L_x_41) ;  /* 0x0000000000244947 */ /* 0x000ff00001800000 */
[----:B------:R-:W-:Y:S04]  /*2490*/  BSSY B0, `(.L_x_41) ;  /* 0x0000008000007945 */ /* 0x000fe80003800000 */
[----:B------:R-:W-:Y:S05]  /*24a0*/  @!P2 BRA `(.L_x_42) ;  /* 0x000000000014a947 */ /* 0x000fea0003800000 */
[----:B------:R-:W-:Y:S02]  /*24b0*/  LOP3.LUT P3, RZ, R56, 0xff, RZ, 0xc0, !PT ;  /* 0x000000ff38ff7812 */ /* 0x000fe4000786c0ff */
[----:B------:R-:W-:-:S11]  /*24c0*/  PLOP3.LUT P0, PT, P1, PT, PT, 0x80, 0x0 ;  /* 0x000000000000781c */ /* 0x000fd60000f0f070 */
[----:B------:R-:W-:Y:S05]  /*24d0*/  @!P3 BRA `(.L_x_43) ;  /* 0x00000000000cb947 */ /* 0x000fea0003800000 */
[----:B-----5:R-:W-:Y:S01]  /*24e0*/  FSETP.EQ.AND P0, PT, R57, RZ, PT ;  /* 0x000000ff3900720b */ /* 0x020fe20003f02000 */
[----:B------:R-:W-:-:S12]  /*24f0*/  BRA `(.L_x_43) ;  /* 0x0000000000047947 */ /* 0x000fd80003800000 */
.L_x_42:
[----:B-----5:R-:W-:-:S13]  /*2500*/  FSETP.EQ.AND P0, PT, R57, RZ, PT ;  /* 0x000000ff3900720b */ /* 0x020fda0003f02000 */
.L_x_43:
[----:B------:R-:W-:Y:S05]  /*2510*/  BSYNC B0 ;  /* 0x0000000000007941 */ /* 0x000fea0003800000 */
.L_x_41:
[----:B------:R-:W-:Y:S04]  /*2520*/  BSSY B0, `(.L_x_44) ;  /* 0x0000007000007945 */ /* 0x000fe80003800000 */
[----:B------:R-:W-:Y:S05]  /*2530*/  @!P2 BRA `(.L_x_45) ;  /* 0x000000000010a947 */ /* 0x000fea0003800000 */
[----:B------:R-:W-:-:S13]  /*2540*/  LOP3.LUT P2, RZ, R56, 0xff, RZ, 0xc0, !PT ;  /* 0x000000ff38ff7812 */ /* 0x000fda000784c0ff */
[----:B------:R-:W-:Y:S05]  /*2550*/  @!P2 BRA `(.L_x_46) ;  /* 0x00000000000ca947 */ /* 0x000fea0003800000 */
[----:B-----5:R-:W-:Y:S01]  /*2560*/  FSETP.EQ.AND P1, PT, R57, RZ, PT ;  /* 0x000000ff3900720b */ /* 0x020fe20003f22000 */
[----:B------:R-:W-:-:S12]  /*2570*/  BRA `(.L_x_46) ;  /* 0x0000000000047947 */ /* 0x000fd80003800000 */
.L_x_45:
[----:B-----5:R-:W-:-:S13]  /*2580*/  FSETP.EQ.AND P1, PT, R57, RZ, PT ;  /* 0x000000ff3900720b */ /* 0x020fda0003f22000 */
.L_x_46:
[----:B------:R-:W-:Y:S05]  /*2590*/  BSYNC B0 ;  /* 0x0000000000007941 */ /* 0x000fea0003800000 */
.L_x_44:
[----:B------:R-:W-:Y:S01]  /*25a0*/  ULOP3.LUT UR4, UR49, 0x1, URZ, 0x3c, !UPT ;  /* 0x0000000131047892 */ /* 0x000fe2000f8e3c3f */
[----:B------:R-:W-:Y:S01]  /*25b0*/  BSSY B0, `(.L_x_47) ;  /* 0x0000030000007945 */ /* 0x000fe20003800000 */
[----:B------:R-:W-:Y:S02]  /*25c0*/  MOV R13, UR48 ;  /* 0x00000030000d7c02 */ /* 0x000fe40008000f00 */
[----:B------:R-:W-:Y:S02]  /*25d0*/  CS2R R6, SRZ ;  /* 0x0000000000067805 */ /* 0x000fe4000001ff00 */
[----:B------:R-:W-:Y:S02]  /*25e0*/  CS2R R4, SRZ ;  /* 0x0000000000047805 */ /* 0x000fe4000001ff00 */
[----:B------:R-:W-:Y:S01]  /*25f0*/  CS2R R10, SRZ ;  /* 0x00000000000a7805 */ /* 0x000fe2000001ff00 */
[----:B------:R-:W-:Y:S01]  /*2600*/  IMAD.U32 R12, RZ, RZ, UR4 ;  /* 0x00000004ff0c7e24 */ /* 0x000fe2000f8e00ff */
[----:B------:R-:W-:Y:S01]  /*2610*/  CS2R R8, SRZ ;  /* 0x0000000000087805 */ /* 0x000fe2000001ff00 */
[----:B------:R-:W-:Y:S06]  /*2620*/  @P0 BRA `(.L_x_48) ;  /* 0x0000000000a00947 */ /* 0x000fec0003800000 */
[----:B------:R-:W-:-:S13]  /*2630*/  ISETP.NE.AND P2, PT, R65, 0x3, PT ;  /* 0x000000034100780c */ /* 0x000fda0003f45270 */
[----:B------:R-:W-:Y:S05]  /*2640*/  @!P2 BRA `(.L_x_49) ;  /* 0x000000000004a947 */ /* 0x000fea0003800000 */
[----:B------:R-:W-:Y:S01]  /*2650*/  BPT.TRAP 0x1 ;  /* 0x000000040000795c */ /* 0x000fe20000300000 */
.L_x_49:
[----:B------:R-:W-:Y:S01]  /*2660*/  IMAD.U32 R3, RZ, RZ, UR48 ;  /* 0x00000030ff037e24 */ /* 0x000fe2000f8e00ff */
[----:B------:R-:W-:Y:S02]  /*2670*/  SHF.L.U32 R0, R12, 0x1f, RZ ;  /* 0x0000001f0c007819 */ /* 0x000fe400000006ff */
[----:B------:R-:W-:Y:S02]  /*2680*/  CS2R R6, SRZ ;  /* 0x0000000000067805 */ /* 0x000fe4000001ff00 */
[----:B------:R-:W-:-:S04]  /*2690*/  LEA R3, R3, UR52, 0x3 ;  /* 0x0000003403037c11 */ /* 0x000fc8000f8e18ff */
[----:B------:R-:W3:Y:S02]  /*26a0*/  SYNCS.PHASECHK.TRANS64.TRYWAIT P2, [R3+URZ+0x80], R0 ;  /* 0x00008000030075a7 */ /* 0x000ee4000804017f */
[----:B---3--:R-:W-:Y:S05]  /*26b0*/  @!P2 BRA `(.L_x_50) ;  /* 0x000000740050a947 */ /* 0x008fea0003800000 */
.L_x_233:
[----:B------:R-:W-:Y:S02]  /*26c0*/  CS2R R4, SRZ ;  /* 0x0000000000047805 */ /* 0x000fe4000001ff00 */
[----:B------:R-:W-:Y:S02]  /*26d0*/  CS2R R10, SRZ ;  /* 0x00000000000a7805 */ /* 0x000fe4000001ff00 */
[----:B------:R-:W-:Y:S01]  /*26e0*/  CS2R R8, SRZ ;  /* 0x0000000000087805 */ /* 0x000fe2000001ff00 */
[----:B------:R-:W-:Y:S06]  /*26f0*/  @P1 BRA `(.L_x_51) ;  /* 0x0000000000541947 */ /* 0x000fec0003800000 */
[C---:B---3--:R-:W-:Y:S01]  /*2700*/  IMAD.SHL.U32 R3, R18.reuse, 0x20, RZ ;  /* 0x0000002012037824 */ /* 0x048fe200078e00ff */
[C---:B------:R-:W-:Y:S01]  /*2710*/  SHF.L.U32 R0, R18.reuse, 0x4, RZ ;  /* 0x0000000412007819 */ /* 0x040fe200000006ff */
[----:B------:R-:W-:Y:S01]  /*2720*/  IMAD.SHL.U32 R7, R18, 0x4, RZ ;  /* 0x0000000412077824 */ /* 0x000fe200078e00ff */
[----:B------:R-:W-:Y:S01]  /*2730*/  SHF.R.U32.HI R5, RZ, 0x1, R18 ;  /* 0x00000001ff057819 */ /* 0x000fe20000011612 */
[----:B------:R-:W-:Y:S05]  /*2740*/  WARPSYNC.ALL ;  /* 0x0000000000007948 */ /* 0x000fea0003800000 */
[----:B------:R-:W-:Y:S02]  /*2750*/  LOP3.LUT R0, R0, 0xe00, RZ, 0xc0, !PT ;  /* 0x00000e0000007812 */ /* 0x000fe400078ec0ff */
[----:B------:R-:W-:-:S02]  /*2760*/  LOP3.LUT R4, R3, 0xc0, RZ, 0xc0, !PT ;  /* 0x000000c003047812 */ /* 0x000fc400078ec0ff */
[----:B------:R-:W-:Y:S02]  /*2770*/  LOP3.LUT R0, R0, 0x20, R3, 0xf8, !PT ;  /* 0x0000002000007812 */ /* 0x000fe400078ef803 */
[----:B------:R-:W-:Y:S02]  /*2780*/  LOP3.LUT R4, R4, 0x8, R5, 0xf8, !PT ;  /* 0x0000000804047812 */ /* 0x000fe400078ef805 */
[----:B------:R-:W-:Y:S02]  /*2790*/  LOP3.LUT R0, R0, 0x100, R3, 0xf8, !PT ;  /* 0x0000010000007812 */ /* 0x000fe400078ef803 */
[----:B------:R-:W-:Y:S02]  /*27a0*/  LOP3.LUT R7, R4, 0x18, R7, 0x78, !PT ;  /* 0x0000001804077812 */ /* 0x000fe400078e7807 */
[----:B------:R-:W-:Y:S02]  /*27b0*/  MOV R3, UR48 ;  /* 0x0000003000037c02 */ /* 0x000fe40008000f00 */
[----:B------:R-:W-:-:S02]  /*27c0*/  LOP3.LUT R0, R0, R7, RZ, 0xfc, !PT ;  /* 0x0000000700007212 */ /* 0x000fc400078efcff */
[----:B------:R-:W-:-:S03]  /*27d0*/  LOP3.LUT P2, RZ, R18, 0x4, RZ, 0xc0, !PT ;  /* 0x0000000412ff7812 */ /* 0x000fc6000784c0ff */
[----:B------:R-:W-:-:S05]  /*27e0*/  IMAD R0, R3, 0x1000, R0 ;  /* 0x0000100003007824 */ /* 0x000fca00078e0200 */
[----:B------:R-:W-:-:S04]  /*27f0*/  LEA R0, R0, UR52, 0x1 ;  /* 0x0000003400007c11 */ /* 0x000fc8000f8e08ff */
[C---:B------:R-:W-:Y:S01]  /*2800*/  IADD3 R4, R0.reuse, 0x220, RZ ;  /* 0x0000022000047810 */ /* 0x040fe20007ffe0ff */
[----:B------:R-:W-:Y:S01]  /*2810*/  VIADD R3, R0, 0x200 ;  /* 0x0000020000037836 */ /* 0x000fe20000000000 */
[----:B------:R4:W3:Y:S03]  /*2820*/  LDSM.16.M88.4 R8, [R0+0x200] ;  /* 0x000200000008783b */ /* 0x0008e60000000200 */
[----:B------:R-:W-:-:S06]  /*2830*/  @P2 VIADD R4, R3, 0xffffffe0 ;  /* 0xffffffe003042836 */ /* 0x000fcc0000000000 */
[----:B----4-:R-:W1:Y:S02]  /*2840*/  LDSM.16.M88.4 R4, [R4] ;  /* 0x000000000404783b */ /* 0x010e640000000200 */
.L_x_51:
[----:B------:R-:W-:-:S04]  /*2850*/  UIADD3 UR4, UR48, 0x1, URZ ;  /* 0x0000000130047890 */ /* 0x000fc8000fffe03f */
[----:B------:R-:W-:-:S04]  /*2860*/  UISETP.NE.AND UP0, UPT, UR4, 0x3, UPT ;  /* 0x000000030400788c */ /* 0x000fc8000bf05270 */
[----:B------:R-:W-:Y:S02]  /*2870*/  USEL UR5, URZ, 0x1, UP0 ;  /* 0x000000013f057887 */ /* 0x000fe40008000000 */
[----:B------:R-:W-:-:S04]  /*2880*/  USEL UR4, UR4, URZ, UP0 ;  /* 0x0000003f04047287 */ /* 0x000fc80008000000 */
[----:B------:R-:W-:Y:S02]  /*2890*/  LOP3.LUT R12, R12, UR5, RZ, 0x3c, !PT ;  /* 0x000000050c0c7c12 */ /* 0x000fe4000f8e3cff */
[----:B------:R-:W-:-:S07]  /*28a0*/  IMAD.U32 R13, RZ, RZ, UR4 ;  /* 0x00000004ff0d7e24 */ /* 0x000fce000f8e00ff */
.L_x_48:
[----:B------:R-:W-:Y:S05]  /*28b0*/  BSYNC B0 ;  /* 0x0000000000007941 */ /* 0x000fea0003800000 */
.L_x_47:
[--C-:B---3--:R-:W-:Y:S02]  /*28c0*/  HADD2.F32 R14, -RZ, R8.reuse.H0_H0 ;  /* 0x20000008ff0e7230 */ /* 0x108fe40000004100 */
[C---:B-----5:R-:W-:Y:S01]  /*28d0*/  FMUL R24, R58.reuse, R24 ;  /* 0x000000183a187220 */ /* 0x060fe20000400000 */
[----:B------:R-:W-:Y:S02]  /*28e0*/  HADD2.F32 R0, -RZ, R8.H1_H1 ;  /* 0x30000008ff007230 */ /* 0x000fe40000004100 */
[C---:B------:R-:W-:Y:S01]  /*28f0*/  FMUL R60, R58.reuse, R25 ;  /* 0x000000193a3c7220 */ /* 0x040fe20000400000 */
[----:B------:R-:W-:Y:S02]  /*2900*/  HADD2.F32 R20, -RZ, R9.H0_H0 ;  /* 0x20000009ff147230 */ /* 0x000fe40000004100 */
[----:B------:R-:W-:Y:S01]  /*2910*/  FMUL R3, R58, R26 ;  /* 0x0000001a3a037220 */ /* 0x000fe20000400000 */
[----:B------:R-:W-:Y:S01]  /*2920*/  MOV R85, 0x3bbb989d ;  /* 0x3bbb989d00557802 */ /* 0x000fe20000000f00 */
[C---:B------:R-:W-:Y:S01]  /*2930*/  FFMA R14, R57.reuse, R14, R24 ;  /* 0x0000000e390e7223 */ /* 0x040fe20000000018 */
[C---:B------:R-:W-:Y:S01]  /*2940*/  FFMA R15, R57.reuse, R0, R60 ;  /* 0x00000000390f7223 */ /* 0x040fe2000000003c */
[----:B------:R-:W-:Y:S01]  /*2950*/  FFMA R20, R57, R20, R3 ;  /* 0x0000001439147223 */ /* 0x000fe20000000003 */
[----:B------:R-:W-:-:S02]  /*2960*/  HADD2.F32 R0, -RZ, R11.H0_H0 ;  /* 0x2000000bff007230 */ /* 0x000fc40000004100 */
[----:B------:R-:W-:Y:S01]  /*2970*/  FFMA.SAT R3, -R14, R85, 0.5 ;  /* 0x3f0000000e037423 */ /* 0x000fe20000002155 */
[----:B------:R-:W-:Y:S02]  /*2980*/  IMAD.MOV.U32 R87, RZ, RZ, 0x437c0000 ;  /* 0x437c0000ff577424 */ /* 0x000fe400078e00ff */
[C---:B------:R-:W-:Y:S01]  /*2990*/  FMUL R25, R58.reuse, R30 ;  /* 0x0000001e3a197220 */ /* 0x040fe20000400000 */
[----:B------:R-:W-:Y:S02]  /*29a0*/  HADD2.F32 R26, -RZ, R10.H0_H0 ;  /* 0x2000000aff1a7230 */ /* 0x000fe40000004100 */
[----:B------:R-:W-:Y:S01]  /*29b0*/  FMUL R23, R58, R28 ;  /* 0x0000001c3a177220 */ /* 0x000fe20000400000 */
[----:B------:R-:W-:Y:S01]  /*29c0*/  FFMA.RM R3, R3, R87, 12582913 ;  /* 0x4b40000103037423 */ /* 0x000fe20000004057 */
[----:B------:R-:W-:Y:S01]  /*29d0*/  FFMA R25, R57, R0, R25 ;  /* 0x0000000039197223 */ /* 0x000fe20000000019 */
[----:B-1----:R-:W-:Y:S02]  /*29e0*/  HADD2.F32 R0, -RZ, R4.H0_H0 ;  /* 0x20000004ff007230 */ /* 0x002fe40000004100 */
[----:B------:R-:W-:Y:S01]  /*29f0*/  FFMA.SAT R30, -R15, R85, 0.5 ;  /* 0x3f0000000f1e7423 */ /* 0x000fe20000002155 */
[----:B------:R-:W-:-:S02]  /*2a00*/  HADD2.F32 R24, -RZ, R9.H1_H1 ;  /* 0x30000009ff187230 */ /* 0x000fc40000004100 */
[C---:B------:R-:W-:Y:S01]  /*2a10*/  FMUL R28, R58.reuse, R29 ;  /* 0x0000001d3a1c7220 */ /* 0x040fe20000400000 */
[C---:B------:R-:W-:Y:S01]  /*2a20*/  FMUL R32, R58.reuse, R32 ;  /* 0x000000203a207220 */ /* 0x040fe20000400000 */
[----:B------:R-:W-:Y:S01]  /*2a30*/  FMUL R21, R58, R27 ;  /* 0x0000001b3a157220 */ /* 0x000fe20000400000 */
[----:B------:R-:W-:Y:S01]  /*2a40*/  FADD R29, R3, -12583039 ;  /* 0xcb40007f031d7421 */ /* 0x000fe20000000000 */
[C---:B------:R-:W-:Y:S01]  /*2a50*/  FFMA R23, R57.reuse, R26, R23 ;  /* 0x0000001a39177223 */ /* 0x040fe20000000017 */
[----:B------:R-:W-:Y:S02]  /*2a60*/  HADD2.F32 R26, -RZ, R11.H1_H1 ;  /* 0x3000000bff1a7230 */ /* 0x000fe40000004100 */
[----:B--2---:R-:W-:Y:S01]  /*2a70*/  FFMA.RM R59, R30, R87, 12582913 ;  /* 0x4b4000011e3b7423 */ /* 0x004fe20000004057 */
[----:B------:R-:W-:Y:S01]  /*2a80*/  FMUL R31, R58, R31 ;  /* 0x0000001f3a1f7220 */ /* 0x000fe20000400000 */
[C---:B------:R-:W-:Y:S01]  /*2a90*/  FFMA R27, R57.reuse, R0, R32 ;  /* 0x00000000391b7223 */ /* 0x040fe20000000020 */
[----:B------:R-:W-:Y:S01]  /*2aa0*/  FFMA R21, R57, R24, R21 ;  /* 0x0000001839157223 */ /* 0x000fe20000000015 */
[----:B------:R-:W-:-:S02]  /*2ab0*/  HADD2.F32 R0, -RZ, R5.H0_H0 ;  /* 0x20000005ff007230 */ /* 0x000fc40000004100 */
[----:B------:R-:W-:Y:S01]  /*2ac0*/  FFMA R29, -R14, 1.4426950216293334961, -R29 ;  /* 0x3fb8aa3b0e1d7823 */ /* 0x000fe2000000091d */
[----:B------:R-:W-:Y:S02]  /*2ad0*/  HADD2.F32 R24, -RZ, R10.H1_H1 ;  /* 0x3000000aff187230 */ /* 0x000fe40000004100 */
[----:B------:R-:W-:Y:S01]  /*2ae0*/  FMUL R34, R58, R34 ;  /* 0x000000223a227220 */ /* 0x000fe20000400000 */
[----:B------:R-:W-:Y:S01]  /*2af0*/  FADD R30, R59, -12583039 ;  /* 0xcb40007f3b1e7421 */ /* 0x000fe20000000000 */
[C---:B------:R-:W-:Y:S01]  /*2b00*/  FFMA R26, R57.reuse, R26, R31 ;  /* 0x0000001a391a7223 */ /* 0x040fe2000000001f */
[----:B------:R-:W-:Y:S01]  /*2b10*/  FFMA R31, -R14, 1.925963033500011079e-08, R29 ;  /* 0x32a570600e1f7823 */ /* 0x000fe2000000011d */
[----:B------:R-:W-:Y:S01]  /*2b20*/  FFMA.SAT R32, -R20, R85, 0.5 ;  /* 0x3f00000014207423 */ /* 0x000fe20000002155 */
[C---:B------:R-:W-:Y:S01]  /*2b30*/  FFMA R29, R57.reuse, R0, R34 ;  /* 0x00000000391d7223 */ /* 0x040fe20000000022 */
[----:B------:R-:W-:Y:S01]  /*2b40*/  FFMA R24, R57, R24, R28 ;  /* 0x0000001839187223 */ /* 0x000fe2000000001c */
[----:B------:R-:W-:Y:S01]  /*2b50*/  FFMA R0, -R15, 1.4426950216293334961, -R30 ;  /* 0x3fb8aa3b0f007823 */ /* 0x000fe2000000091e */
[----:B------:R-:W-:-:S02]  /*2b60*/  HADD2.F32 R28, -RZ, R4.H1_H1 ;  /* 0x30000004ff1c7230 */ /* 0x000fc40000004100 */
[----:B------:R-:W-:Y:S01]  /*2b70*/  FMUL R33, R58, R33 ;  /* 0x000000213a217220 */ /* 0x000fe20000400000 */
[----:B------:R-:W-:Y:S01]  /*2b80*/  FFMA.SAT R34, -R21, R85, 0.5 ;  /* 0x3f00000015227423 */ /* 0x000fe20000002155 */
[----:B------:R-:W-:Y:S01]  /*2b90*/  FFMA.RM R61, R32, R87, 12582913 ;  /* 0x4b400001203d7423 */ /* 0x000fe20000004057 */
[----:B------:R-:W-:Y:S02]  /*2ba0*/  HADD2.F32 R30, -RZ, R5.H1_H1 ;  /* 0x30000005ff1e7230 */ /* 0x000fe40000004100 */
[----:B------:R-:W-:Y:S01]  /*2bb0*/  FFMA R32, -R15, 1.925963033500011079e-08, R0 ;  /* 0x32a570600f207823 */ /* 0x000fe20000000100 */
[----:B------:R-:W-:Y:S01]  /*2bc0*/  FFMA.SAT R64, -R23, R85, 0.5 ;  /* 0x3f00000017407423 */ /* 0x000fe20000002155 */
[----:B------:R-:W-:Y:S01]  /*2bd0*/  FMUL R0, R58, R35 ;  /* 0x000000233a007220 */ /* 0x000fe20000400000 */
[----:B------:R-:W-:Y:S01]  /*2be0*/  FFMA R28, R57, R28, R33 ;  /* 0x0000001c391c7223 */ /* 0x000fe20000000021 */
[-C--:B------:R-:W-:Y:S01]  /*2bf0*/  FFMA.RM R35, R34, R87.reuse, 12582913 ;  /* 0x4b40000122237423 */ /* 0x080fe20000004057 */
[----:B------:R-:W-:Y:S01]  /*2c00*/  FADD R33, R61, -12583039 ;  /* 0xcb40007f3d217421 */ /* 0x000fe20000000000 */
[----:B------:R-:W-:Y:S01]  /*2c10*/  FFMA.RM R66, R64, R87, 12582913 ;  /* 0x4b40000140427423 */ /* 0x000fe20000004057 */
[----:B------:R-:W-:Y:S01]  /*2c20*/  FFMA R30, R57, R30, R0 ;  /* 0x0000001e391e7223 */ /* 0x000fe20000000000 */
[----:B------:R-:W-:Y:S01]  /*2c30*/  FADD R34, R35, -12583039 ;  /* 0xcb40007f23227421 */ /* 0x000fe20000000000 */
[----:B------:R-:W-:-:S02]  /*2c40*/  HADD2.F32 R0, -RZ, R6.H0_H0 ;  /* 0x20000006ff007230 */ /* 0x000fc40000004100 */
[----:B------:R-:W-:Y:S01]  /*2c50*/  FFMA R33, -R20, 1.4426950216293334961, -R33 ;  /* 0x3fb8aa3b14217823 */ /* 0x000fe20000000921 */
[----:B------:R1:W-:Y:S01]  /*2c60*/  MUFU.EX2 R62, R32 ;  /* 0x00000020003e7308 */ /* 0x0003e20000000800 */
[----:B------:R-:W-:Y:S01]  /*2c70*/  FMUL R36, R58, R36 ;  /* 0x000000243a247220 */ /* 0x000fe20000400000 */
[----:B------:R-:W-:Y:S01]  /*2c80*/  FFMA R34, -R21, 1.4426950216293334961, -R34 ;  /* 0x3fb8aa3b15227823 */ /* 0x000fe20000000922 */
[----:B------:R-:W-:Y:S01]  /*2c90*/  FFMA R33, -R20, 1.925963033500011079e-08, R33 ;  /* 0x32a5706014217823 */ /* 0x000fe20000000121 */
[-C--:B------:R-:W-:Y:S01]  /*2ca0*/  FFMA.SAT R68, -R25, R85.reuse, 0.5 ;  /* 0x3f00000019447423 */ /* 0x080fe20000002155 */
[-C--:B------:R-:W-:Y:S01]  /*2cb0*/  FFMA.SAT R67, -R24, R85.reuse, 0.5 ;  /* 0x3f00000018437423 */ /* 0x080fe20000002155 */
[----:B------:R-:W-:Y:S01]  /*2cc0*/  FFMA R34, -R21, 1.925963033500011079e-08, R34 ;  /* 0x32a5706015227823 */ /* 0x000fe20000000122 */
[----:B------:R-:W-:Y:S01]  /*2cd0*/  FFMA.SAT R74, -R27, R85, 0.5 ;  /* 0x3f0000001b4a7423 */ /* 0x000fe20000002155 */
[----:B------:R2:W3:Y:S01]  /*2ce0*/  MUFU.EX2 R60, R31 ;  /* 0x0000001f003c7308 */ /* 0x0004e20000000800 */
[----:B-1----:R-:W-:Y:S01]  /*2cf0*/  FADD R32, R66, -12583039 ;  /* 0xcb40007f42207421 */ /* 0x002fe20000000000 */
[-C--:B------:R-:W-:Y:S01]  /*2d00*/  FFMA.RM R70, R68, R87.reuse, 12582913 ;  /* 0x4b40000144467423 */ /* 0x080fe20000004057 */
[-C--:B------:R-:W-:Y:S01]  /*2d10*/  FFMA.RM R67, R67, R87.reuse, 12582913 ;  /* 0x4b40000143437423 */ /* 0x080fe20000004057 */
[----:B------:R-:W-:Y:S01]  /*2d20*/  FMUL R38, R58, R38 ;  /* 0x000000263a267220 */ /* 0x000fe20000400000 */
[----:B------:R-:W-:Y:S01]  /*2d30*/  FFMA.RM R74, R74, R87, 12582913 ;  /* 0x4b4000014a4a7423 */ /* 0x000fe20000004057 */
[----:B------:R-:W-:Y:S01]  /*2d40*/  FFMA.SAT R75, -R28, R85, 0.5 ;  /* 0x3f0000001c4b7423 */ /* 0x000fe20000002155 */
[----:B------:R-:W-:Y:S01]  /*2d50*/  FADD R69, R67, -12583039 ;  /* 0xcb40007f43457421 */ /* 0x000fe20000000000 */
[----:B------:R1:W4:Y:S01]  /*2d60*/  MUFU.EX2 R64, R33 ;  /* 0x0000002100407308 */ /* 0x0003220000000800 */
[----:B--2---:R-:W-:Y:S01]  /*2d70*/  FFMA R31, R57, R0, R36 ;  /* 0x00000000391f7223 */ /* 0x004fe20000000024 */
[----:B------:R-:W-:Y:S01]  /*2d80*/  FFMA R0, -R23, 1.4426950216293334961, -R32 ;  /* 0x3fb8aa3b17007823 */ /* 0x000fe20000000920 */
[----:B------:R-:W-:-:S02]  /*2d90*/  HADD2.F32 R32, -RZ, R6.H1_H1 ;  /* 0x30000006ff207230 */ /* 0x000fc40000004100 */
[----:B------:R-:W-:Y:S01]  /*2da0*/  FFMA R69, -R24, 1.4426950216293334961, -R69 ;  /* 0x3fb8aa3b18457823 */ /* 0x000fe20000000945 */
[-C--:B------:R-:W-:Y:S01]  /*2db0*/  FFMA.SAT R68, -R26, R85.reuse, 0.5 ;  /* 0x3f0000001a447423 */ /* 0x080fe20000002155 */
[----:B------:R-:W-:Y:S01]  /*2dc0*/  FFMA.SAT R77, -R30, R85, 0.5 ;  /* 0x3f0000001e4d7423 */ /* 0x000fe20000002155 */
[----:B------:R-:W-:Y:S01]  /*2dd0*/  FFMA.RM R75, R75, R87, 12582913 ;  /* 0x4b4000014b4b7423 */ /* 0x000fe20000004057 */
[----:B------:R2:W4:Y:S01]  /*2de0*/  MUFU.EX2 R36, R34 ;  /* 0x0000002200247308 */ /* 0x0005220000000800 */
[----:B-1----:R-:W-:Y:S01]  /*2df0*/  FFMA R33, -R23, 1.925963033500011079e-08, R0 ;  /* 0x32a5706017217823 */ /* 0x002fe20000000100 */
[----:B------:R-:W-:Y:S01]  /*2e00*/  FMUL R0, R58, R37 ;  /* 0x000000253a007220 */ /* 0x000fe20000400000 */
[----:B------:R-:W-:Y:S01]  /*2e10*/  FFMA R69, -R24, 1.925963033500011079e-08, R69 ;  /* 0x32a5706018457823 */ /* 0x000fe20000000145 */
[-C--:B------:R-:W-:Y:S01]  /*2e20*/  FFMA.RM R79, R77, R87.reuse, 12582913 ;  /* 0x4b4000014d4f7423 */ /* 0x080fe20000004057 */
[----:B------:R-:W-:Y:S01]  /*2e30*/  FFMA.RM R72, R68, R87, 12582913 ;  /* 0x4b40000144487423 */ /* 0x000fe20000004057 */
[----:B------:R-:W-:Y:S01]  /*2e40*/  FFMA R32, R57, R32, R0 ;  /* 0x0000002039207223 */ /* 0x000fe20000000000 */
[--C-:B------:R-:W-:Y:S01]  /*2e50*/  HADD2.F32 R0, -RZ, R7.reuse.H0_H0 ;  /* 0x20000007ff007230 */ /* 0x100fe20000004100 */
[----:B------:R1:W4:Y:S01]  /*2e60*/  MUFU.EX2 R37, R33 ;  /* 0x0000002100257308 */ /* 0x0003220000000800 */
[----:B--2---:R-:W-:Y:S01]  /*2e70*/  FADD R34, R70, -12583039 ;  /* 0xcb40007f46227421 */ /* 0x004fe20000000000 */
[-C--:B------:R-:W-:Y:S01]  /*2e80*/  FFMA.SAT R80, -R31, R85.reuse, 0.5 ;  /* 0x3f0000001f507423 */ /* 0x080fe20000002155 */
[----:B------:R-:W-:Y:S01]  /*2e90*/  FADD R77, R79, -12583039 ;  /* 0xcb40007f4f4d7421 */ /* 0x000fe20000000000 */
[----:B------:R-:W-:Y:S01]  /*2ea0*/  FFMA.SAT R82, -R32, R85, 0.5 ;  /* 0x3f00000020527423 */ /* 0x000fe20000002155 */
[----:B------:R-:W-:Y:S01]  /*2eb0*/  FFMA R34, -R25, 1.4426950216293334961, -R34 ;  /* 0x3fb8aa3b19227823 */ /* 0x000fe20000000922 */
[----:B------:R-:W-:Y:S01]  /*2ec0*/  FFMA.RM R80, R80, R87, 12582913 ;  /* 0x4b40000150507423 */ /* 0x000fe20000004057 */
[----:B------:R-:W-:Y:S01]  /*2ed0*/  SHF.L.U32 R3, R3, 0x17, RZ ;  /* 0x0000001703037819 */ /* 0x000fe200000006ff */
[----:B------:R2:W4:Y:S01]  /*2ee0*/  MUFU.EX2 R68, R69 ;  /* 0x0000004500447308 */ /* 0x0005220000000800 */
[----:B------:R-:W-:Y:S01]  /*2ef0*/  FFMA R71, -R25, 1.925963033500011079e-08, R34 ;  /* 0x32a5706019477823 */ /* 0x000fe20000000122 */
[----:B-1----:R-:W-:Y:S01]  /*2f00*/  FFMA R33, R57, R0, R38 ;  /* 0x0000000039217223 */ /* 0x002fe20000000026 */
[----:B------:R-:W-:-:S02]  /*2f10*/  HADD2.F32 R34, -RZ, R7.H1_H1 ;  /* 0x30000007ff227230 */ /* 0x000fc40000004100 */
[----:B------:R-:W-:Y:S01]  /*2f20*/  FADD R38, R74, -12583039 ;  /* 0xcb40007f4a267421 */ /* 0x000fe20000000000 */
[----:B------:R-:W-:Y:S01]  /*2f30*/  FMUL R0, R58, R39 ;  /* 0x000000273a007220 */ /* 0x000fe20000400000 */
[----:B------:R-:W-:Y:S01]  /*2f40*/  FADD R39, R75, -12583039 ;  /* 0xcb40007f4b277421 */ /* 0x000fe20000000000 */
[-C--:B------:R-:W-:Y:S01]  /*2f50*/  FFMA.SAT R84, -R33, R85.reuse, 0.5 ;  /* 0x3f00000021547423 */ /* 0x080fe20000002155 */
[----:B------:R-:W-:Y:S01]  /*2f60*/  FFMA R38, -R27, 1.4426950216293334961, -R38 ;  /* 0x3fb8aa3b1b267823 */ /* 0x000fe20000000926 */
[----:B------:R-:W-:Y:S01]  /*2f70*/  FFMA R34, R57, R34, R0 ;  /* 0x0000002239227223 */ /* 0x000fe20000000000 */
[-C--:B--2---:R-:W-:Y:S01]  /*2f80*/  FFMA.SAT R69, -R29, R85.reuse, 0.5 ;  /* 0x3f0000001d457423 */ /* 0x084fe20000002155 */
[----:B------:R-:W-:Y:S01]  /*2f90*/  LOP3.LUT R0, R18, 0xff, RZ, 0xc0, !PT ;  /* 0x000000ff12007812 */ /* 0x000fe200078ec0ff */
[----:B------:R-:W-:Y:S01]  /*2fa0*/  FFMA R38, -R27, 1.925963033500011079e-08, R38 ;  /* 0x32a570601b267823 */ /* 0x000fe20000000126 */
[----:B------:R-:W-:Y:S01]  /*2fb0*/  FFMA.SAT R85, -R34, R85, 0.5 ;  /* 0x3f00000022557423 */ /* 0x000fe20000002155 */
[-C--:B------:R-:W-:Y:S01]  /*2fc0*/  FFMA.RM R76, R69, R87.reuse, 12582913 ;  /* 0x4b400001454c7423 */ /* 0x080fe20000004057 */
[----:B------:R-:W-:Y:S01]  /*2fd0*/  FFMA R69, -R28, 1.4426950216293334961, -R39 ;  /* 0x3fb8aa3b1c457823 */ /* 0x000fe20000000927 */
[----:B------:R-:W-:Y:S01]  /*2fe0*/  FFMA R81, -R30, 1.4426950216293334961, -R77 ;  /* 0x3fb8aa3b1e517823 */ /* 0x000fe2000000094d */
[----:B------:R-:W-:Y:S01]  /*2ff0*/  IMAD.SHL.U32 R61, R61, 0x800000, RZ ;  /* 0x008000003d3d7824 */ /* 0x000fe200078e00ff */
[----:B------:R-:W-:Y:S01]  /*3000*/  SHF.L.U32 R35, R35, 0x17, RZ ;  /* 0x0000001723237819 */ /* 0x000fe200000006ff */
[----:B------:R1:W2:Y:S01]  /*3010*/  MUFU.EX2 R39, R38 ;  /* 0x0000002600277308 */ /* 0x0002a20000000800 */
[----:B------:R-:W-:Y:S01]  /*3020*/  FFMA.RM R83, R82, R87, 12582913 ;  /* 0x4b40000152537423 */ /* 0x000fe20000004057 */
[----:B------:R-:W-:-:S02]  /*3030*/  VIADD R0, R0, 0x1f ;  /* 0x0000001f00007836 */ /* 0x000fc40000000000 */
[-C--:B------:R-:W-:Y:S01]  /*3040*/  FFMA.RM R84, R84, R87.reuse, 12582913 ;  /* 0x4b40000154547423 */ /* 0x080fe20000004057 */
[----:B------:R-:W-:Y:S01]  /*3050*/  FFMA.RM R85, R85, R87, 12582913 ;  /* 0x4b40000155557423 */ /* 0x000fe20000004057 */
[----:B------:R-:W-:Y:S01]  /*3060*/  FADD R73, R72, -12583039 ;  /* 0xcb40007f48497421 */ /* 0x000fe20000000000 */
[----:B------:R-:W-:Y:S01]  /*3070*/  FFMA R69, -R28, 1.925963033500011079e-08, R69 ;  /* 0x32a570601c457823 */ /* 0x000fe20000000145 */
[----:B------:R-:W-:Y:S01]  /*3080*/  FFMA R81, -R30, 1.925963033500011079e-08, R81 ;  /* 0x32a570601e517823 */ /* 0x000fe20000000151 */
[----:B---3--:R-:W-:Y:S01]  /*3090*/  FFMA R86, R3, R60, 1 ;  /* 0x3f80000003567423 */ /* 0x008fe2000000003c */
[----:B-1----:R-:W-:Y:S01]  /*30a0*/  FADD R38, R80, -12583039 ;  /* 0xcb40007f50267421 */ /* 0x002fe20000000000 */
[----:B----4-:R-:W-:Y:S01]  /*30b0*/  FFMA R64, R61, R64, 1 ;  /* 0x3f8000003d407423 */ /* 0x010fe20000000040 */
[----:B------:R-:W-:Y:S01]  /*30c0*/  FADD R3, R83, -12583039 ;  /* 0xcb40007f53037421 */ /* 0x000fe20000000000 */
[----:B------:R-:W-:Y:S01]  /*30d0*/  FFMA R61, R35, R36, 1 ;  /* 0x3f800000233d7423 */ /* 0x000fe20000000024 */
[----:B------:R-:W-:-:S02]  /*30e0*/  IMAD.SHL.U32 R66, R66, 0x800000, RZ ;  /* 0x0080000042427824 */ /* 0x000fc400078e00ff */
[----:B------:R-:W-:Y:S01]  /*30f0*/  FADD R78, R76, -12583039 ;  /* 0xcb40007f4c4e7421 */ /* 0x000fe20000000000 */
[----:B------:R-:W-:Y:S02]  /*3100*/  IMAD.SHL.U32 R59, R59, 0x800000, RZ ;  /* 0x008000003b3b7824 */ /* 0x000fe400078e00ff */
[----:B------:R-:W-:Y:S01]  /*3110*/  FADD R60, R84, -12583039 ;  /* 0xcb40007f543c7421 */ /* 0x000fe20000000000 */
[----:B------:R-:W-:Y:S01]  /*3120*/  FADD R35, R85, -12583039 ;  /* 0xcb40007f55237421 */ /* 0x000fe20000000000 */
[----:B------:R-:W-:Y:S01]  /*3130*/  ISETP.GT.U32.AND P5, PT, R0, 0x3e, PT ;  /* 0x0000003e0000780c */ /* 0x000fe20003fa4070 */
[----:B------:R-:W-:Y:S01]  /*3140*/  FFMA R82, -R31, 1.4426950216293334961, -R38 ;  /* 0x3fb8aa3b1f527823 */ /* 0x000fe20000000926 */
[----:B------:R-:W-:Y:S01]  /*3150*/  FFMA R73, -R26, 1.4426950216293334961, -R73 ;  /* 0x3fb8aa3b1a497823 */ /* 0x000fe20000000949 */
[----:B------:R1:W-:Y:S01]  /*3160*/  MUFU.EX2 R0, R69 ;  /* 0x0000004500007308 */ /* 0x0003e20000000800 */
[----:B------:R-:W-:Y:S01]  /*3170*/  FFMA R78, -R29, 1.4426950216293334961, -R78 ;  /* 0x3fb8aa3b1d4e7823 */ /* 0x000fe2000000094e */
[----:B------:R-:W-:Y:S01]  /*3180*/  FFMA R87, R59, R62, 1 ;  /* 0x3f8000003b577423 */ /* 0x000fe2000000003e */
[----:B------:R-:W-:Y:S01]  /*3190*/  FFMA R60, -R33, 1.4426950216293334961, -R60 ;  /* 0x3fb8aa3b213c7823 */ /* 0x000fe2000000093c */
[----:B------:R-:W-:-:S02]  /*31a0*/  VIADD R59, R86, 0x1800000 ;  /* 0x01800000563b7836 */ /* 0x000fc40000000000 */
[----:B------:R-:W-:Y:S01]  /*31b0*/  FFMA R73, -R26, 1.925963033500011079e-08, R73 ;  /* 0x32a570601a497823 */ /* 0x000fe20000000149 */
[----:B------:R-:W-:Y:S01]  /*31c0*/  FFMA R82, -R31, 1.925963033500011079e-08, R82 ;  /* 0x32a570601f527823 */ /* 0x000fe20000000152 */
[----:B------:R-:W-:Y:S01]  /*31d0*/  FFMA R78, -R29, 1.925963033500011079e-08, R78 ;  /* 0x32a570601d4e7823 */ /* 0x000fe2000000014e */
[----:B------:R3:W-:Y:S01]  /*31e0*/  MUFU.EX2 R38, R81 ;  /* 0x0000005100267308 */ /* 0x0007e20000000800 */
[----:B-1----:R-:W-:Y:S01]  /*31f0*/  FFMA R69, -R32, 1.4426950216293334961, -R3 ;  /* 0x3fb8aa3b20457823 */ /* 0x002fe20000000903 */
[----:B------:R-:W-:Y:S01]  /*3200*/  FFMA R60, -R33, 1.925963033500011079e-08, R60 ;  /* 0x32a57060213c7823 */ /* 0x000fe2000000013c */
[----:B------:R-:W-:Y:S01]  /*3210*/  LOP3.LUT R59, R59, 0x7f800000, RZ, 0xc0, !PT ;  /* 0x7f8000003b3b7812 */ /* 0x000fe200078ec0ff */
[----:B------:R-:W-:Y:S02]  /*3220*/  IMAD.SHL.U32 R80, R80, 0x800000, RZ ;  /* 0x0080000050507824 */ /* 0x000fe400078e00ff */
[----:B------:R-:W-:Y:S01]  /*3230*/  FFMA R69, -R32, 1.925963033500011079e-08, R69 ;  /* 0x32a5706020457823 */ /* 0x000fe20000000145 */
[----:B------:R-:W-:Y:S01]  /*3240*/  SHF.L.U32 R79, R79, 0x17, RZ ;  /* 0x000000174f4f7819 */ /* 0x000fe200000006ff */
[----:B------:R-:W-:Y:S01]  /*3250*/  IMAD.SHL.U32 R67, R67, 0x800000, RZ ;  /* 0x0080000043437824 */ /* 0x000fe200078e00ff */
[----:B------:R-:W-:Y:S01]  /*3260*/  MUFU.EX2 R3, R82 ;  /* 0x0000005200037308 */ /* 0x000fe20000000800 */
[----:B---3--:R-:W-:Y:S01]  /*3270*/  FFMA R81, R66, R37, 1 ;  /* 0x3f80000042517423 */ /* 0x008fe20000000025 */
[----:B------:R-:W-:Y:S01]  /*3280*/  FFMA R37, -R34, 1.4426950216293334961, -R35 ;  /* 0x3fb8aa3b22257823 */ /* 0x000fe20000000923 */
[----:B------:R-:W-:Y:S01]  /*3290*/  ISETP.GT.U32.AND P2, PT, R59, 0x1ffffff, PT ;  /* 0x01ffffff3b00780c */ /* 0x000fe20003f44070 */
[----:B------:R-:W-:Y:S01]  /*32a0*/  IMAD.SHL.U32 R83, R83, 0x800000, RZ ;  /* 0x0080000053537824 */ /* 0x000fe200078e00ff */
[----:B------:R-:W-:Y:S01]  /*32b0*/  SHF.L.U32 R70, R70, 0x17, RZ ;  /* 0x0000001746467819 */ /* 0x000fe200000006ff */
[----:B------:R-:W-:Y:S01]  /*32c0*/  FFMA R37, -R34, 1.925963033500011079e-08, R37 ;  /* 0x32a5706022257823 */ /* 0x000fe20000000125 */
[----:B------:R-:W-:Y:S01]  /*32d0*/  SHF.L.U32 R75, R75, 0x17, RZ ;  /* 0x000000174b4b7819 */ /* 0x000fe200000006ff */
[----:B------:R-:W1:Y:S01]  /*32e0*/  MUFU.EX2 R71, R71 ;  /* 0x0000004700477308 */ /* 0x000e620000000800 */
[----:B------:R-:W-:Y:S01]  /*32f0*/  SHF.L.U32 R84, R84, 0x17, RZ ;  /* 0x0000001754547819 */ /* 0x000fe200000006ff */
[----:B------:R-:W-:Y:S01]  /*3300*/  IMAD.SHL.U32 R72, R72, 0x800000, RZ ;  /* 0x0080000048487824 */ /* 0x000fe200078e00ff */
[----:B------:R-:W-:Y:S01]  /*3310*/  BSSY B1, `(.L_x_52) ;  /* 0x000001e000017945 */ /* 0x000fe20003800000 */
[----:B------:R-:W-:-:S02]  /*3320*/  IMAD.SHL.U32 R74, R74, 0x800000, RZ ;  /* 0x008000004a4a7824 */ /* 0x000fc400078e00ff */
[----:B------:R-:W-:Y:S01]  /*3330*/  FFMA R68, R67, R68, 1 ;  /* 0x3f80000043447423 */ /* 0x000fe20000000044 */
[----:B------:R-:W-:Y:S01]  /*3340*/  IMAD.SHL.U32 R76, R76, 0x800000, RZ ;  /* 0x008000004c4c7824 */ /* 0x000fe200078e00ff */
[----:B------:R-:W3:Y:S01]  /*3350*/  MUFU.EX2 R36, R69 ;  /* 0x0000004500247308 */ /* 0x000ee20000000800 */
[----:B------:R-:W-:Y:S02]  /*3360*/  IMAD.SHL.U32 R85, R85, 0x800000, RZ ;  /* 0x0080000055557824 */ /* 0x000fe400078e00ff */
[----:B--2---:R-:W-:-:S05]  /*3370*/  FFMA R67, R74, R39, 1 ;  /* 0x3f8000004a437423 */ /* 0x004fca0000000027 */
[----:B------:R-:W2:Y:S01]  /*3380*/  MUFU.EX2 R73, R73 ;  /* 0x0000004900497308 */ /* 0x000ea20000000800 */
[----:B-1----:R-:W-:Y:S01]  /*3390*/  FFMA R71, R70, R71, 1 ;  /* 0x3f80000046477423 */ /* 0x002fe20000000047 */
[----:B------:R-:W-:-:S06]  /*33a0*/  FFMA R70, R75, R0, 1 ;  /* 0x3f8000004b467423 */ /* 0x000fcc0000000000 */
[----:B------:R1:W4:Y:S08]  /*33b0*/  MUFU.EX2 R77, R78 ;  /* 0x0000004e004d7308 */ /* 0x0003300000000800 */
[----:B------:R-:W4:Y:S01]  /*33c0*/  MUFU.EX2 R35, R60 ;  /* 0x0000003c00237308 */ /* 0x000f220000000800 */
[----:B-1----:R-:W-:Y:S01]  /*33d0*/  FFMA R78, R79, R38, 1 ;  /* 0x3f8000004f4e7423 */ /* 0x002fe20000000026 */
[----:B------:R-:W-:Y:S01]  /*33e0*/  FFMA R79, R80, R3, 1 ;  /* 0x3f800000504f7423 */ /* 0x000fe20000000003 */
[----:B---3--:R-:W-:Y:S01]  /*33f0*/  FFMA R80, R83, R36, 1 ;  /* 0x3f80000053507423 */ /* 0x008fe20000000024 */
[----:B--2---:R-:W-:-:S04]  /*3400*/  FFMA R72, R72, R73, 1 ;  /* 0x3f80000048487423 */ /* 0x004fc80000000049 */
[----:B------:R-:W1:Y:S01]  /*3410*/  MUFU.EX2 R62, R37 ;  /* 0x00000025003e7308 */ /* 0x000e620000000800 */
[----:B----4-:R-:W-:Y:S01]  /*3420*/  FFMA R77, R76, R77, 1 ;  /* 0x3f8000004c4d7423 */ /* 0x010fe2000000004d */
[----:B------:R-:W-:Y:S01]  /*3430*/  FFMA R83, R84, R35, 1 ;  /* 0x3f80000054537423 */ /* 0x000fe20000000023 */
[----:B-1----:R-:W-:Y:S01]  /*3440*/  FFMA R82, R85, R62, 1 ;  /* 0x3f80000055527423 */ /* 0x002fe2000000003e */
[----:B------:R-:W-:Y:S06]  /*3450*/  @P2 BRA `(.L_x_53) ;  /* 0x0000000000142947 */ /* 0x000fec0003800000 */
[----:B------:R-:W-:Y:S01]  /*3460*/  IMAD.MOV.U32 R3, RZ, RZ, R86 ;  /* 0x000000ffff037224 */ /* 0x000fe200078e0056 */
[----:B------:R-:W-:-:S07]  /*3470*/  MOV R76, 0x3490 ;  /* 0x00003490004c7802 */ /* 0x000fce0000000f00 */
[----:B------:R-:W-:Y:S05]  /*3480*/  CALL.REL.NOINC `($__internal_0_$__cuda_sm20_rcp_rn_f32_slowpath) ;  /* 0x0000006c00547944 */ /* 0x000fea0003c00000 */
[----:B------:R-:W-:Y:S01]  /*3490*/  MOV R35, R3 ;  /* 0x0000000300237202 */ /* 0x000fe20000000f00 */
[----:B------:R-:W-:Y:S06]  /*34a0*/  BRA `(.L_x_54) ;  /* 0x0000000000107947 */ /* 0x000fec0003800000 */
.L_x_53:
[----:B------:R-:W1:Y:S02]  /*34b0*/  MUFU.RCP R35, R86 ;  /* 0x0000005600237308 */ /* 0x000e640000001000 */
[----:B-1----:R-:W-:-:S04]  /*34c0*/  FFMA R0, R86, R35, -1 ;  /* 0xbf80000056007423 */ /* 0x002fc80000000023 */
[----:B------:R-:W-:-:S04]  /*34d0*/  FADD.FTZ R0, -R0, -RZ ;  /* 0x800000ff00007221 */ /* 0x000fc80000010100 */
[----:B------:R-:W-:-:S07]  /*34e0*/  FFMA R35, R35, R0, R35 ;  /* 0x0000000023237223 */ /* 0x000fce0000000023 */
.L_x_54:
[----:B------:R-:W-:Y:S05]  /*34f0*/  BSYNC B1 ;  /* 0x0000000000017941 */ /* 0x000fea0003800000 */
.L_x_52:
[----:B------:R-:W-:Y:S01]  /*3500*/  VIADD R0, R87, 0x1800000 ;  /* 0x0180000057007836 */ /* 0x000fe20000000000 */
[----:B------:R-:W-:Y:S04]  /*3510*/  BSSY B1, `(.L_x_55) ;  /* 0x000000d000017945 */ /* 0x000fe80003800000 */
[----:B------:R-:W-:-:S04]  /*3520*/  LOP3.LUT R0, R0, 0x7f800000, RZ, 0xc0, !PT ;  /* 0x7f80000000007812 */ /* 0x000fc800078ec0ff */
[----:B------:R-:W-:-:S13]  /*3530*/  ISETP.GT.U32.AND P2, PT, R0, 0x1ffffff, PT ;  /* 0x01ffffff0000780c */ /* 0x000fda0003f44070 */
[----:B------:R-:W-:Y:S05]  /*3540*/  @P2 BRA `(.L_x_56) ;  /* 0x0000000000142947 */ /* 0x000fea0003800000 */
[----:B------:R-:W-:Y:S01]  /*3550*/  IMAD.MOV.U32 R3, RZ, RZ, R87 ;  /* 0x000000ffff037224 */ /* 0x000fe200078e0057 */
[----:B------:R-:W-:-:S07]  /*3560*/  MOV R76, 0x3580 ;  /* 0x00003580004c7802 */ /* 0x000fce0000000f00 */
[----:B------:R-:W-:Y:S05]  /*3570*/  CALL.REL.NOINC `($__internal_0_$__cuda_sm20_rcp_rn_f32_slowpath) ;  /* 0x0000006c00187944 */ /* 0x000fea0003c00000 */
[----:B------:R-:W-:Y:S01]  /*3580*/  MOV R38, R3 ;  /* 0x0000000300267202 */ /* 0x000fe20000000f00 */
[----:B------:R-:W-:Y:S06]  /*3590*/  BRA `(.L_x_57) ;  /* 0x0000000000107947 */ /* 0x000fec0003800000 */
.L_x_56:
[----:B------:R-:W1:Y:S02]  /*35a0*/  MUFU.RCP R38, R87 ;  /* 0x0000005700267308 */ /* 0x000e640000001000 */
[----:B-1----:R-:W-:-:S04]  /*35b0*/  FFMA R0, R87, R38, -1 ;  /* 0xbf80000057007423 */ /* 0x002fc80000000026 */
[----:B------:R-:W-:-:S04]  /*35c0*/  FADD.FTZ R3, -R0, -RZ ;  /* 0x800000ff00037221 */ /* 0x000fc80000010100 */
[----:B------:R-:W-:-:S07]  /*35d0*/  FFMA R38, R38, R3, R38 ;  /* 0x0000000326267223 */ /* 0x000fce0000000026 */
.L_x_57:
[----:B------:R-:W-:Y:S05]  /*35e0*/  BSYNC B1 ;  /* 0x0000000000017941 */ /* 0x000fea0003800000 */
.L_x_55:
        /* <DEDUP_REMOVED lines=10> */
.L_x_59:
[----:B------:R-:W1:Y:S02]  /*3690*/  MUFU.RCP R39, R64 ;  /* 0x0000004000277308 */ /* 0x000e640000001000 */
[----:B-1----:R-:W-:-:S04]  /*36a0*/  FFMA R0, R64, R39, -1 ;  /* 0xbf80000040007423 */ /* 0x002fc80000000027 */
[----:B------:R-:W-:-:S04]  /*36b0*/  FADD.FTZ R0, -R0, -RZ ;  /* 0x800000ff00007221 */ /* 0x000fc80000010100 */
[----:B------:R-:W-:-:S07]  /*36c0*/  FFMA R39, R39, R0, R39 ;  /* 0x0000000027277223 */ /* 0x000fce0000000027 */
.L_x_60:
[----:B------:R-:W-:Y:S05]  /*36d0*/  BSYNC B1 ;  /* 0x0000000000017941 */ /* 0x000fea0003800000 */
.L_x_58:
        /* <DEDUP_REMOVED lines=10> */
.L_x_62:
[----:B------:R-:W1:Y:S02]  /*3780*/  MUFU.RCP R60, R61 ;  /* 0x0000003d003c7308 */ /* 0x000e640000001000 */
[----:B-1----:R-:W-:-:S04]  /*3790*/  FFMA R0, R61, R60, -1 ;  /* 0xbf8000003d007423 */ /* 0x002fc8000000003c */
[----:B------:R-:W-:-:S04]  /*37a0*/  FADD.FTZ R3, -R0, -RZ ;  /* 0x800000ff00037221 */ /* 0x000fc80000010100 */
[----:B------:R-:W-:-:S07]  /*37b0*/  FFMA R60, R60, R3, R60 ;  /* 0x000000033c3c7223 */ /* 0x000fce000000003c */
.L_x_63:
[----:B------:R-:W-:Y:S05]  /*37c0*/  BSYNC B1 ;  /* 0x0000000000017941 */ /* 0x000fea0003800000 */
.L_x_61:
        /* <DEDUP_REMOVED lines=10> */
.L_x_65:
[----:B------:R-:W1:Y:S02]  /*3870*/  MUFU.RCP R62, R81 ;  /* 0x00000051003e7308 */ /* 0x000e640000001000 */
[----:B-1----:R-:W-:-:S04]  /*3880*/  FFMA R0, R81, R62, -1 ;  /* 0xbf80000051007423 */ /* 0x002fc8000000003e */
[----:B------:R-:W-:-:S04]  /*3890*/  FADD.FTZ R3, -R0, -RZ ;  /* 0x800000ff00037221 */ /* 0x000fc80000010100 */
[----:B------:R-:W-:-:S07]  /*38a0*/  FFMA R62, R62, R3, R62 ;  /* 0x000000033e3e7223 */ /* 0x000fce000000003e */
.L_x_66:
[----:B------:R-:W-:Y:S05]  /*38b0*/  BSYNC B1 ;  /* 0x0000000000017941 */ /* 0x000fea0003800000 */
.L_x_64:
        /* <DEDUP_REMOVED lines=10> */
.L_x_68:
[----:B------:R-:W1:Y:S02]  /*3960*/  MUFU.RCP R59, R68 ;  /* 0x00000044003b7308 */ /* 0x000e640000001000 */
[----:B-1----:R-:W-:-:S04]  /*3970*/  FFMA R0, R68, R59, -1 ;  /* 0xbf80000044007423 */ /* 0x002fc8000000003b */
[----:B------:R-:W-:-:S04]  /*3980*/  FADD.FTZ R0, -R0, -RZ ;  /* 0x800000ff00007221 */ /* 0x000fc80000010100 */
[----:B------:R-:W-:-:S07]  /*3990*/  FFMA R59, R59, R0, R59 ;  /* 0x000000003b3b7223 */ /* 0x000fce000000003b */
.L_x_69:
[----:B------:R-:W-:Y:S05]  /*39a0*/  BSYNC B1 ;  /* 0x0000000000017941 */ /* 0x000fea0003800000 */
.L_x_67:
        /* <DEDUP_REMOVED lines=10> */
.L_x_71:
[----:B------:R-:W1:Y:S02]  /*3a50*/  MUFU.RCP R64, R71 ;  /* 0x0000004700407308 */ /* 0x000e640000001000 */
[----:B-1----:R-:W-:-:S04]  /*3a60*/  FFMA R0, R71, R64, -1 ;  /* 0xbf80000047007423 */ /* 0x002fc80000000040 */
[----:B------:R-:W-:-:S04]  /*3a70*/  FADD.FTZ R3, -R0, -RZ ;  /* 0x800000ff00037221 */ /* 0x000fc80000010100 */
[----:B------:R-:W-:-:S07]  /*3a80*/  FFMA R64, R64, R3, R64 ;  /* 0x0000000340407223 */ /* 0x000fce0000000040 */
.L_x_72:
[----:B------:R-:W-:Y:S05]  /*3a90*/  BSYNC B1 ;  /* 0x0000000000017941 */ /* 0x000fea0003800000 */
.L_x_70:
        /* <DEDUP_REMOVED lines=10> */
.L_x_74:
[----:B------:R-:W1:Y:S02]  /*3b40*/  MUFU.RCP R61, R72 ;  /* 0x00000048003d7308 */ /* 0x000e640000001000 */
[----:B-1----:R-:W-:-:S04]  /*3b50*/  FFMA R0, R72, R61, -1 ;  /* 0xbf80000048007423 */ /* 0x002fc8000000003d */
[----:B------:R-:W-:-:S04]  /*3b60*/  FADD.FTZ R0, -R0, -RZ ;  /* 0x800000ff00007221 */ /* 0x000fc80000010100 */
[----:B------:R-:W-:-:S07]  /*3b70*/  FFMA R61, R61, R0, R61 ;  /* 0x000000003d3d7223 */ /* 0x000fce000000003d */
.L_x_75:
[----:B------:R-:W-:Y:S05]  /*3b80*/  BSYNC B1 ;  /* 0x0000000000017941 */ /* 0x000fea0003800000 */
.L_x_73:
        /* <DEDUP_REMOVED lines=10> */
.L_x_77:
[----:B------:R-:W1:Y:S02]  /*3c30*/  MUFU.RCP R66, R67 ;  /* 0x0000004300427308 */ /* 0x000e640000001000 */
[----:B-1----:R-:W-:-:S04]  /*3c40*/  FFMA R0, R67, R66, -1 ;  /* 0xbf80000043007423 */ /* 0x002fc80000000042 */
[----:B------:R-:W-:-:S04]  /*3c50*/  FADD.FTZ R3, -R0, -RZ ;  /* 0x800000ff00037221 */ /* 0x000fc80000010100 */
[----:B------:R-:W-:-:S07]  /*3c60*/  FFMA R66, R66, R3, R66 ;  /* 0x0000000342427223 */ /* 0x000fce0000000042 */
.L_x_78:
[----:B------:R-:W-:Y:S05]  /*3c70*/  BSYNC B1 ;  /* 0x0000000000017941 */ /* 0x000fea0003800000 */
.L_x_76:
        /* <DEDUP_REMOVED lines=10> */
.L_x_80:
[----:B------:R-:W1:Y:S02]  /*3d20*/  MUFU.RCP R67, R70 ;  /* 0x0000004600437308 */ /* 0x000e640000001000 */
[----:B-1----:R-:W-:-:S04]  /*3d30*/  FFMA R0, R70, R67, -1 ;  /* 0xbf80000046007423 */ /* 0x002fc80000000043 */
[----:B------:R-:W-:-:S04]  /*3d40*/  FADD.FTZ R0, -R0, -RZ ;  /* 0x800000ff00007221 */ /* 0x000fc80000010100 */
[----:B------:R-:W-:-:S07]  /*3d50*/  FFMA R67, R67, R0, R67 ;  /* 0x0000000043437223 */ /* 0x000fce0000000043 */
.L_x_81:
[----:B------:R-:W-:Y:S05]  /*3d60*/  BSYNC B1 ;  /* 0x0000000000017941 */ /* 0x000fea0003800000 */
.L_x_79:
        /* <DEDUP_REMOVED lines=10> */
.L_x_83:
[----:B------:R-:W1:Y:S02]  /*3e10*/  MUFU.RCP R68, R77 ;  /* 0x0000004d00447308 */ /* 0x000e640000001000 */
[----:B-1----:R-:W-:-:S04]  /*3e20*/  FFMA R0, R77, R68, -1 ;  /* 0xbf8000004d007423 */ /* 0x002fc80000000044 */
[----:B------:R-:W-:-:S04]  /*3e30*/  FADD.FTZ R3, -R0, -RZ ;  /* 0x800000ff00037221 */ /* 0x000fc80000010100 */
[----:B------:R-:W-:-:S07]  /*3e40*/  FFMA R68, R68, R3, R68 ;  /* 0x0000000344447223 */ /* 0x000fce0000000044 */
.L_x_84:
[----:B------:R-:W-:Y:S05]  /*3e50*/  BSYNC B1 ;  /* 0x0000000000017941 */ /* 0x000fea0003800000 */
.L_x_82:
        /* <DEDUP_REMOVED lines=10> */
.L_x_86:
[----:B------:R-:W1:Y:S02]  /*3f00*/  MUFU.RCP R69, R78 ;  /* 0x0000004e00457308 */ /* 0x000e640000001000 */
[----:B-1----:R-:W-:-:S04]  /*3f10*/  FFMA R0, R78, R69, -1 ;  /* 0xbf8000004e007423 */ /* 0x002fc80000000045 */
[----:B------:R-:W-:-:S04]  /*3f20*/  FADD.FTZ R0, -R0, -RZ ;  /* 0x800000ff00007221 */ /* 0x000fc80000010100 */
[----:B------:R-:W-:-:S07]  /*3f30*/  FFMA R69, R69, R0, R69 ;  /* 0x0000000045457223 */ /* 0x000fce0000000045 */
.L_x_87:
[----:B------:R-:W-:Y:S05]  /*3f40*/  BSYNC B1 ;  /* 0x0000000000017941 */ /* 0x000fea0003800000 */
.L_x_85:
        /* <DEDUP_REMOVED lines=10> */
.L_x_89:
[----:B------:R-:W1:Y:S02]  /*3ff0*/  MUFU.RCP R70, R79 ;  /* 0x0000004f00467308 */ /* 0x000e640000001000 */
[----:B-1----:R-:W-:-:S04]  /*4000*/  FFMA R0, R79, R70, -1 ;  /* 0xbf8000004f007423 */ /* 0x002fc80000000046 */
[----:B------:R-:W-:-:S04]  /*4010*/  FADD.FTZ R3, -R0, -RZ ;  /* 0x800000ff00037221 */ /* 0x000fc80000010100 */
[----:B------:R-:W-:-:S07]  /*4020*/  FFMA R70, R70, R3, R70 ;  /* 0x0000000346467223 */ /* 0x000fce0000000046 */
.L_x_90:
[----:B------:R-:W-:Y:S05]  /*4030*/  BSYNC B1 ;  /* 0x0000000000017941 */ /* 0x000fea0003800000 */
.L_x_88:
        /* <DEDUP_REMOVED lines=10> */
.L_x_92:
[----:B------:R-:W1:Y:S02]  /*40e0*/  MUFU.RCP R71, R80 ;  /* 0x0000005000477308 */ /* 0x000e640000001000 */
[----:B-1----:R-:W-:-:S04]  /*40f0*/  FFMA R0, R80, R71, -1 ;  /* 0xbf80000050007423 */ /* 0x002fc80000000047 */
[----:B------:R-:W-:-:S04]  /*4100*/  FADD.FTZ R0, -R0, -RZ ;  /* 0x800000ff00007221 */ /* 0x000fc80000010100 */
[----:B------:R-:W-:-:S07]  /*4110*/  FFMA R71, R71, R0, R71 ;  /* 0x0000000047477223 */ /* 0x000fce0000000047 */
.L_x_93:
[----:B------:R-:W-:Y:S05]  /*4120*/  BSYNC B1 ;  /* 0x0000000000017941 */ /* 0x000fea0003800000 */
.L_x_91:
        /* <DEDUP_REMOVED lines=10> */
.L_x_95:
[----:B------:R-:W1:Y:S02]  /*41d0*/  MUFU.RCP R72, R83 ;  /* 0x0000005300487308 */ /* 0x000e640000001000 */
[----:B-1----:R-:W-:-:S04]  /*41e0*/  FFMA R0, R83, R72, -1 ;  /* 0xbf80000053007423 */ /* 0x002fc80000000048 */
[----:B------:R-:W-:-:S04]  /*41f0*/  FADD.FTZ R3, -R0, -RZ ;  /* 0x800000ff00037221 */ /* 0x000fc80000010100 */
[----:B------:R-:W-:-:S07]  /*4200*/  FFMA R72, R72, R3, R72 ;  /* 0x0000000348487223 */ /* 0x000fce0000000048 */
.L_x_96:
[----:B------:R-:W-:Y:S05]  /*4210*/  BSYNC B1 ;  /* 0x0000000000017941 */ /* 0x000fea0003800000 */
.L_x_94:
        /* <DEDUP_REMOVED lines=8> */
[----:B------:R-:W-:Y:S05]  /*42a0*/  BRA `(.L_x_99) ;  /* 0x0000000000107947 */ /* 0x000fea0003800000 */
.L_x_98:
[----:B------:R-:W1:Y:S02]  /*42b0*/  MUFU.RCP R3, R82 ;  /* 0x0000005200037308 */ /* 0x000e640000001000 */
[----:B-1----:R-:W-:-:S04]  /*42c0*/  FFMA R0, R82, R3, -1 ;  /* 0xbf80000052007423 */ /* 0x002fc80000000003 */
[----:B------:R-:W-:-:S04]  /*42d0*/  FADD.FTZ R0, -R0, -RZ ;  /* 0x800000ff00007221 */ /* 0x000fc80000010100 */
[----:B------:R-:W-:-:S07]  /*42e0*/  FFMA R3, R3, R0, R3 ;  /* 0x0000000003037223 */ /* 0x000fce0000000003 */
.L_x_99:
[----:B------:R-:W-:Y:S05]  /*42f0*/  BSYNC B1 ;  /* 0x0000000000017941 */ /* 0x000fea0003800000 */
.L_x_97:
[----:B------:R-:W-:Y:S01]  /*4300*/  FMUL R38, R15, R38 ;  /* 0x000000260f267220 */ /* 0x000fe20000400000 */
[C---:B------:R-:W-:Y:S01]  /*4310*/  SHF.L.U32 R15, R18.reuse, 0x5, RZ ;  /* 0x00000005120f7819 */ /* 0x040fe200000006ff */
[----:B------:R-:W-:Y:S02]  /*4320*/  IMAD.SHL.U32 R0, R18, 0x10, RZ ;  /* 0x0000001012007824 */ /* 0x000fe400078e00ff */
[----:B------:R-:W-:Y:S01]  /*4330*/  FMUL R35, R14, R35 ;  /* 0x000000230e237220 */ /* 0x000fe20000400000 */
[----:B------:R-:W-:Y:S01]  /*4340*/  FMUL R60, R21, R60 ;  /* 0x0000003c153c7220 */ /* 0x000fe20000400000 */
[----:B------:R-:W-:Y:S01]  /*4350*/  SHF.R.U32.HI R21, RZ, 0x1, R18 ;  /* 0x00000001ff157819 */ /* 0x000fe20000011612 */
[----:B------:R-:W-:Y:S01]  /*4360*/  FMUL R39, R20, R39 ;  /* 0x0000002714277220 */ /* 0x000fe20000400000 */
[----:B------:R-:W-:Y:S01]  /*4370*/  LOP3.LUT R14, R15, 0xc0, RZ, 0xc0, !PT ;  /* 0x000000c00f0e7812 */ /* 0x000fe200078ec0ff */
[----:B------:R-:W-:Y:S01]  /*4380*/  FMUL R62, R23, R62 ;  /* 0x0000003e173e7220 */ /* 0x000fe20000400000 */
[----:B------:R-:W-:Y:S01]  /*4390*/  LOP3.LUT R0, R0, 0xe00, RZ, 0xc0, !PT ;  /* 0x00000e0000007812 */ /* 0x000fe200078ec0ff */
[----:B------:R-:W-:Y:S01]  /*43a0*/  FMUL R59, R24, R59 ;  /* 0x0000003b183b7220 */ /* 0x000fe20000400000 */
[----:B------:R-:W-:Y:S01]  /*43b0*/  LOP3.LUT R14, R14, 0x8, R21, 0xf8, !PT ;  /* 0x000000080e0e7812 */ /* 0x000fe200078ef815 */
[----:B------:R-:W-:Y:S01]  /*43c0*/  IMAD.SHL.U32 R21, R18, 0x4, RZ ;  /* 0x0000000412157824 */ /* 0x000fe200078e00ff */
[--C-:B------:R-:W-:Y:S01]  /*43d0*/  LOP3.LUT R0, R0, 0x20, R15.reuse, 0xf8, !PT ;  /* 0x0000002000007812 */ /* 0x100fe200078ef80f */
[----:B------:R-:W-:Y:S01]  /*43e0*/  FMUL R64, R25, R64 ;  /* 0x0000004019407220 */ /* 0x000fe20000400000 */
[----:B------:R-:W-:Y:S01]  /*43f0*/  LOP3.LUT P2, RZ, R18, 0x4, RZ, 0xc0, !PT ;  /* 0x0000000412ff7812 */ /* 0x000fe2000784c0ff */
[----:B------:R-:W-:Y:S01]  /*4400*/  FMUL R61, R26, R61 ;  /* 0x0000003d1a3d7220 */ /* 0x000fe20000400000 */
[----:B------:R-:W-:Y:S01]  /*4410*/  LOP3.LUT R0, R0, 0x100, R15, 0xf8, !PT ;  /* 0x0000010000007812 */ /* 0x000fe200078ef80f */
[----:B------:R-:W-:Y:S01]  /*4420*/  IMAD.MOV.U32 R15, RZ, RZ, 0x20 ;  /* 0x00000020ff0f7424 */ /* 0x000fe200078e00ff */
[----:B------:R-:W-:Y:S01]  /*4430*/  LOP3.LUT R21, R14, 0x18, R21, 0x78, !PT ;  /* 0x000000180e157812 */ /* 0x000fe200078e7815 */
[----:B------:R-:W-:Y:S01]  /*4440*/  FMUL R66, R27, R66 ;  /* 0x000000421b427220 */ /* 0x000fe20000400000 */
[----:B------:R-:W-:Y:S01]  /*4450*/  FMUL R67, R28, R67 ;  /* 0x000000431c437220 */ /* 0x000fe20000400000 */
[----:B------:R-:W-:Y:S01]  /*4460*/  FMUL R68, R29, R68 ;  /* 0x000000441d447220 */ /* 0x000fe20000400000 */
[----:B------:R-:W-:Y:S01]  /*4470*/  LOP3.LUT R14, R0, R21, RZ, 0xfc, !PT ;  /* 0x00000015000e7212 */ /* 0x000fe200078efcff */
[----:B------:R-:W-:Y:S01]  /*4480*/  FMUL R69, R30, R69 ;  /* 0x000000451e457220 */ /* 0x000fe20000400000 */
[----:B------:R-:W-:Y:S01]  /*4490*/  MOV R21, UR48 ;  /* 0x0000003000157c02 */ /* 0x000fe20008000f00 */
[----:B------:R-:W-:Y:S01]  /*44a0*/  FMUL R70, R31, R70 ;  /* 0x000000461f467220 */ /* 0x000fe20000400000 */
[----:B------:R-:W-:Y:S01]  /*44b0*/  FMUL R71, R32, R71 ;  /* 0x0000004720477220 */ /* 0x000fe20000400000 */
[----:B------:R-:W-:Y:S01]  /*44c0*/  FMUL R72, R33, R72 ;  /* 0x0000004821487220 */ /* 0x000fe20000400000 */
[----:B------:R-:W-:Y:S01]  /*44d0*/  FMUL R3, R34, R3 ;  /* 0x0000000322037220 */ /* 0x000fe20000400000 */
[----:B------:R-:W-:Y:S01]  /*44e0*/  IMAD R0, R21, 0x1000, R14 ;  /* 0x0000100015007824 */ /* 0x000fe200078e020e */
[----:B------:R-:W-:Y:S01]  /*44f0*/  SEL R15, R15, 0xffffffe0, !P2 ;  /* 0xffffffe00f0f7807 */ /* 0x000fe20005000000 */
[----:B------:R-:W-:Y:S05]  /*4500*/  WARPSYNC.ALL ;  /* 0x0000000000007948 */ /* 0x000fea0003800000 */
[----:B------:R-:W-:Y:S01]  /*4510*/  LEA R20, R0, UR52, 0x1 ;  /* 0x0000003400147c11 */ /* 0x000fe2000f8e08ff */
[----:B------:R-:W-:Y:S01]  /*4520*/  BSSY B0, `(.L_x_100) ;  /* 0x000001a000007945 */ /* 0x000fe20003800000 */
[----:B------:R-:W-:-:S02]  /*4530*/  F2FP.F16.F32.PACK_AB R24, R38, R35 ;  /* 0x000000232618723e */ /* 0x000fc400000000ff */
[----:B------:R-:W-:Y:S02]  /*4540*/  F2FP.F16.F32.PACK_AB R25, R60, R39 ;  /* 0x000000273c19723e */ /* 0x000fe400000000ff */
[----:B------:R-:W-:Y:S02]  /*4550*/  F2FP.F16.F32.PACK_AB R26, R59, R62 ;  /* 0x0000003e3b1a723e */ /* 0x000fe400000000ff */
[----:B------:R-:W-:Y:S02]  /*4560*/  F2FP.F16.F32.PACK_AB R27, R61, R64 ;  /* 0x000000403d1b723e */ /* 0x000fe400000000ff */
[----:B------:R-:W-:Y:S02]  /*4570*/  F2FP.F16.F32.PACK_AB R28, R67, R66 ;  /* 0x00000042431c723e */ /* 0x000fe400000000ff */
[----:B------:R-:W-:Y:S01]  /*4580*/  F2FP.F16.F32.PACK_AB R29, R69, R68 ;  /* 0x00000044451d723e */ /* 0x000fe200000000ff */
[----:B------:R1:W-:Y:S01]  /*4590*/  STSM.16.M88.4 [R20+0x200], R24 ;  /* 0x0002001814007844 */ /* 0x0003e20000000200 */
[----:B------:R-:W-:-:S02]  /*45a0*/  F2FP.F16.F32.PACK_AB R30, R71, R70 ;  /* 0x00000046471e723e */ /* 0x000fc400000000ff */
[----:B------:R-:W-:Y:S02]  /*45b0*/  F2FP.F16.F32.PACK_AB R31, R3, R72 ;  /* 0x00000048031f723e */ /* 0x000fe400000000ff */
[----:B------:R-:W-:-:S05]  /*45c0*/  IADD3 R0, R15, 0x200, R20 ;  /* 0x000002000f007810 */ /* 0x000fca0007ffe014 */
[----:B------:R1:W-:Y:S01]  /*45d0*/  STSM.16.M88.4 [R0], R28 ;  /* 0x0000001c00007844 */ /* 0x0003e20000000200 */
[----:B------:R-:W-:Y:S01]  /*45e0*/  @!PT LDS RZ, [RZ] ;  /* 0x00000000fffff984 */ /* 0x000fe20000000800 */
[----:B------:R-:W-:Y:S01]  /*45f0*/  @!PT LDS RZ, [RZ] ;  /* 0x00000000fffff984 */ /* 0x000fe20000000800 */
[----:B------:R-:W-:Y:S01]  /*4600*/  @!PT LDS RZ, [RZ] ;  /* 0x00000000fffff984 */ /* 0x000fe20000000800 */
[----:B------:R-:W-:Y:S01]  /*4610*/  @!PT LDS RZ, [RZ] ;  /* 0x00000000fffff984 */ /* 0x000fe20000000800 */
[----:B------:R2:W-:Y:S06]  /*4620*/  MEMBAR.ALL.CTA ;  /* 0x0000000000007992 */ /* 0x0005ec0000008000 */
[----:B--2---:R-:W2:Y:S02]  /*4630*/  FENCE.VIEW.ASYNC.S ;  /* 0x00000000000073c6 */ /* 0x004ea40000000000 */
[----:B--2---:R-:W-:Y:S06]  /*4640*/  BAR.SYNC.DEFER_BLOCKING 0x1, 0x100 ;  /* 0x0044000000007b1d */ /* 0x004fec0000010000 */
[----:B------:R-:W-:Y:S05]  /*4650*/  @P5 BRA `(.L_x_101) ;  /* 0x0000000000185947 */ /* 0x000fea0003800000 */
[----:B------:R-:W-:Y:S02]  /*4660*/  ULEA UR44, UR48, UR52, 0xd ;  /* 0x00000034302c7291 */ /* 0x000fe4000f8e683f */
[----:B------:R-:W-:Y:S02]  /*4670*/  UIADD3 UR4, UP0, UR56, 0x4f0, URZ ;  /* 0x000004f038047890 */ /* 0x000fe4000ff1e03f */
[----:B------:R-:W-:Y:S02]  /*4680*/  UIADD3 UR44, UR44, 0x200, URZ ;  /* 0x000002002c2c7890 */ /* 0x000fe4000fffe03f */
[----:B------:R-:W-:-:S09]  /*4690*/  UIADD3.X UR5, URZ, UR57, URZ, UP0, !UPT ;  /* 0x000000393f057290 */ /* 0x000fd200087fe43f */
[----:B------:R2:W-:Y:S02]  /*46a0*/  UTMASTG.3D [UR44], [UR4] ;  /* 0x0000002c040073b5 */ /* 0x0005e40008010000 */
[----:B--2---:R0:W-:Y:S02]  /*46b0*/  UTMACMDFLUSH ;  /* 0x00000000000079b7 */ /* 0x0041e40000000000 */
.L_x_101:
[----:B------:R-:W-:Y:S05]  /*46c0*/  BSYNC B0 ;  /* 0x0000000000007941 */ /* 0x000fea0003800000 */
.L_x_100:
[----:B------:R-:W-:Y:S01]  /*46d0*/  UIADD3 UR4, UR48, 0x1, URZ ;  /* 0x0000000130047890 */ /* 0x000fe2000fffe03f */
[----:B------:R-:W-:Y:S01]  /*46e0*/  BSSY B0, `(.L_x_102) ;  /* 0x0000008000007945 */ /* 0x000fe20003800000 */
[----:B------:R-:W-:Y:S02]  /*46f0*/  UIADD3 UR8, UR50, UR43, URZ ;  /* 0x0000002b32087290 */ /* 0x000fe4000fffe03f */
[----:B------:R-:W-:-:S04]  /*4700*/  UISETP.NE.AND UP0, UPT, UR4, 0x3, UPT ;  /* 0x000000030400788c */ /* 0x000fc8000bf05270 */
[----:B------:R-:W-:Y:S02]  /*4710*/  USEL UR9, URZ, 0x1, UP0 ;  /* 0x000000013f097887 */ /* 0x000fe40008000000 */
[----:B------:R-:W-:Y:S02]  /*4720*/  USEL UR10, UR4, URZ, UP0 ;  /* 0x0000003f040a7287 */ /* 0x000fe40008000000 */
[----:B------:R-:W-:Y:S01]  /*4730*/  ULOP3.LUT UR9, UR49, UR9, URZ, 0x3c, !UPT ;  /* 0x0000000931097292 */ /* 0x000fe2000f8e3c3f */
[----:B------:R-:W-:Y:S11]  /*4740*/  @P5 BRA `(.L_x_103) ;  /* 0x0000000000045947 */ /* 0x000ff60003800000 */
[----:B------:R-:W-:-:S04]  /*4750*/  DEPBAR.LE SB0, 0x1 ;  /* 0x000080400000791a */ /* 0x000fc80000000000 */
.L_x_103:
[----:B------:R-:W-:Y:S05]  /*4760*/  BSYNC B0 ;  /* 0x0000000000007941 */ /* 0x000fea0003800000 */
.L_x_102:
[----:B------:R-:W-:Y:S01]  /*4770*/  BAR.SYNC.DEFER_BLOCKING 0x1, 0x100 ;  /* 0x0044000000007b1d */ /* 0x000fe20000010000 */
[----:B------:R-:W-:-:S13]  /*4780*/  ISETP.NE.AND P3, PT, RZ, UR39, PT ;  /* 0x00000027ff007c0c */ /* 0x000fda000bf65270 */
[----:B------:R-:W-:Y:S05]  /*4790*/  @!P3 BRA `(.L_x_104) ;  /* 0x000000000034b947 */ /* 0x000fea0003800000 */
[----:B------:R-:W-:Y:S04]  /*47a0*/  BSSY B0, `(.L_x_105) ;  /* 0x0000009000007945 */ /* 0x000fe80003800000 */
[----:B------:R-:W-:Y:S05]  /*47b0*/  @P0 BRA `(.L_x_106) ;  /* 0x00000000001c0947 */ /* 0x000fea0003800000 */
[----:B------:R-:W-:-:S13]  /*47c0*/  ISETP.NE.AND P3, PT, R65, 0x3, PT ;  /* 0x000000034100780c */ /* 0x000fda0003f65270 */
[----:B------:R-:W-:Y:S05]  /*47d0*/  @!P3 BRA `(.L_x_107) ;  /* 0x000000000004b947 */ /* 0x000fea0003800000 */
[----:B------:R-:W-:Y:S01]  /*47e0*/  BPT.TRAP 0x1 ;  /* 0x000000040000795c */ /* 0x000fe20000300000 */
.L_x_107:
[----:B------:R-:W-:-:S04]  /*47f0*/  ULEA UR4, UR38, UR52, 0x3 ;  /* 0x0000003426047291 */ /* 0x000fc8000f8e183f */
[----:B------:R-:W-:-:S04]  /*4800*/  UIADD3 UR4, UR4, 0x98, URZ ;  /* 0x0000009804047890 */ /* 0x000fc8000fffe03f */
[----:B------:R-:W-:-:S09]  /*4810*/  UPRMT UR4, UR51, 0x654, UR4 ;  /* 0x0000065433047896 */ /* 0x000fd20008000004 */
[----:B------:R-:W-:Y:S03]  /*4820*/  SYNCS.ARRIVE.TRANS64.RED.A1T0 RZ, [UR4], RZ ;  /* 0x000000ffffff79a7 */ /* 0x000fe60008100404 */
.L_x_106:
[----:B------:R-:W-:Y:S05]  /*4830*/  BSYNC B0 ;  /* 0x0000000000007941 */ /* 0x000fea0003800000 */
.L_x_105:
[----:B------:R-:W-:-:S04]  /*4840*/  UIADD3 UR38, UR38, 0x1, URZ ;  /* 0x0000000126267890 */ /* 0x000fc8000fffe03f */
[----:B------:R-:W-:-:S04]  /*4850*/  UISETP.NE.AND UP0, UPT, UR38, 0x3, UPT ;  /* 0x000000032600788c */ /* 0x000fc8000bf05270 */
[----:B------:R-:W-:-:S12]  /*4860*/  USEL UR38, UR38, URZ, UP0 ;  /* 0x0000003f26267287 */ /* 0x000fd80008000000 */
.L_x_104:
[----:B------:R-:W-:Y:S01]  /*4870*/  USHF.R.U32.HI UR4, URZ, 0x3, UR8 ;  /* 0x000000033f047899 */ /* 0x000fe20008011608 */
[----:B------:R-:W-:Y:S01]  /*4880*/  BSSY B0, `(.L_x_108) ;  /* 0x000001d000007945 */ /* 0x000fe20003800000 */
[----:B------:R-:W-:Y:S02]  /*4890*/  UISETP.GT.U32.AND UP0, UPT, UR8, 0x7, UPT ;  /* 0x000000070800788c */ /* 0x000fe4000bf04070 */
[----:B------:R-:W-:Y:S02]  /*48a0*/  ULOP3.LUT UR4, UR4, 0x1, URZ, 0xc0, !UPT ;  /* 0x0000000104047892 */ /* 0x000fe4000f8ec03f */
[----:B------:R-:W-:Y:S02]  /*48b0*/  UISETP.LT.U32.AND UP1, UPT, UR50, 0x8, UP0 ;  /* 0x000000083200788c */ /* 0x000fe40008721070 */
[----:B------:R-:W-:Y:S02]  /*48c0*/  UISETP.NE.U32.AND UP2, UPT, UR4, 0x1, UPT ;  /* 0x000000010400788c */ /* 0x000fe4000bf45070 */
[----:B------:R-:W-:-:S02]  /*48d0*/  USEL UR5, URZ, 0x1, !UP1 ;  /* 0x000000013f057887 */ /* 0x000fc4000c800000 */
[----:B------:R-:W-:-:S04]  /*48e0*/  UISETP.GT.U32.AND UP0, UPT, UR50, 0x7, !UP2 ;  /* 0x000000073200788c */ /* 0x000fc8000d704070 */
[----:B------:R-:W-:-:S04]  /*48f0*/  USEL UR4, URZ, 0x1, !UP0 ;  /* 0x000000013f047887 */ /* 0x000fc8000c000000 */
[----:B------:R-:W-:Y:S01]  /*4900*/  ULOP3.LUT UR40, UR4, UR40, UR5, 0x96, !UPT ;  /* 0x0000002804287292 */ /* 0x000fe2000f8e9605 */
[----:B------:R-:W-:Y:S11]  /*4910*/  @P0 BRA `(.L_x_109) ;  /* 0x00000000004c0947 */ /* 0x000ff60003800000 */
[----:B------:R-:W-:-:S13]  /*4920*/  ISETP.NE.AND P3, PT, R65, 0x3, PT ;  /* 0x000000034100780c */ /* 0x000fda0003f65270 */
[----:B------:R-:W-:Y:S05]  /*4930*/  @!P3 BRA `(.L_x_110) ;  /* 0x000000000004b947 */ /* 0x000fea0003800000 */
[----:B------:R-:W-:Y:S01]  /*4940*/  BPT.TRAP 0x1 ;  /* 0x000000040000795c */ /* 0x000fe20000300000 */
.L_x_110:
[----:B------:R-:W-:Y:S01]  /*4950*/  SHF.L.U32 R12, R12, 0x1f, RZ ;  /* 0x0000001f0c0c7819 */ /* 0x000fe200000006ff */
[----:B------:R-:W-:Y:S01]  /*4960*/  BSSY B1, `(.L_x_111) ;  /* 0x000000b000017945 */ /* 0x000fe20003800000 */
[C---:B------:R-:W-:Y:S02]  /*4970*/  LEA R21, R13.reuse, UR52, 0x3 ;  /* 0x000000340d157c11 */ /* 0x040fe4000f8e18ff */
[----:B------:R-:W-:Y:S02]  /*4980*/  @!P1 LEA R13, R13, R14, 0xc ;  /* 0x0000000e0d0d9211 */ /* 0x000fe400078e60ff */
[----:B------:R-:W2:Y:S01]  /*4990*/  SYNCS.PHASECHK.TRANS64.TRYWAIT P3, [R21+URZ+0x80], R12 ;  /* 0x0000800c150075a7 */ /* 0x000ea2000806017f */
[----:B------:R-:W-:Y:S02]  /*49a0*/  PLOP3.LUT P4, PT, PT, PT, PT, 0x8, 0x0 ;  /* 0x000000000000781c */ /* 0x000fe40003f8e170 */
[----:B------:R-:W-:Y:S02]  /*49b0*/  @!P1 PLOP3.LUT P4, PT, P2, PT, PT, 0x80, 0x0 ;  /* 0x000000000000981c */ /* 0x000fe4000178f070 */
[----:B------:R-:W-:-:S05]  /*49c0*/  @!P1 LEA R13, R13, UR52, 0x1 ;  /* 0x000000340d0d9c11 */ /* 0x000fca000f8e08ff */
[C---:B-1----:R-:W-:Y:S02]  /*49d0*/  @!P1 VIADD R0, R13.reuse, 0x200 ;  /* 0x000002000d009836 */ /* 0x042fe40000000000 */
[----:B------:R-:W-:-:S04]  /*49e0*/  @!P1 VIADD R3, R13, 0x220 ;  /* 0x000002200d039836 */ /* 0x000fc80000000000 */
[----:B------:R-:W-:Y:S01]  /*49f0*/  @P4 IADD3 R3, R0, -0x20, RZ ;  /* 0xffffffe000034810 */ /* 0x000fe20007ffe0ff */
[----:B--2---:R-:W-:Y:S06]  /*4a00*/  @!P3 BRA `(.L_x_112) ;  /* 0x000000500090b947 */ /* 0x004fec0003800000 */
.L_x_234:
[----:B------:R-:W-:Y:S05]  /*4a10*/  BSYNC B1 ;  /* 0x0000000000017941 */ /* 0x000fea0003800000 */
.L_x_111:
[----:B------:R-:W-:Y:S05]  /*4a20*/  @!P1 WARPSYNC.ALL ;  /* 0x0000000000009948 */ /* 0x000fea0003800000 */
[----:B------:R2:W3:Y:S04]  /*4a30*/  @!P1 LDSM.16.M88.4 R8, [R13+0x200] ;  /* 0x000200000d08983b */ /* 0x0004e80000000200 */
[----:B------:R2:W4:Y:S02]  /*4a40*/  @!P1 LDSM.16.M88.4 R4, [R3] ;  /* 0x000000000304983b */ /* 0x0005240000000200 */
.L_x_109:
[----:B------:R-:W-:Y:S05]  /*4a50*/  BSYNC B0 ;  /* 0x0000000000007941 */ /* 0x000fea0003800000 */
.L_x_108:
[--C-:B-1-3--:R-:W-:Y:S02]  /*4a60*/  HADD2.F32 R0, -RZ, R8.reuse.H0_H0 ;  /* 0x20000008ff007230 */ /* 0x10afe40000004100 */
[C---:B------:R-:W-:Y:S01]  /*4a70*/  FMUL R40, R58.reuse, R40 ;  /* 0x000000283a287220 */ /* 0x040fe20000400000 */
[----:B------:R-:W-:Y:S02]  /*4a80*/  HADD2.F32 R12, -RZ, R8.H1_H1 ;  /* 0x30000008ff0c7230 */ /* 0x000fe40000004100 */
[C---:B------:R-:W-:Y:S01]  /*4a90*/  FMUL R41, R58.reuse, R41 ;  /* 0x000000293a297220 */ /* 0x040fe20000400000 */
[----:B------:R-:W-:Y:S02]  /*4aa0*/  IMAD.MOV.U32 R59, RZ, RZ, 0x3bbb989d ;  /* 0x3bbb989dff3b7424 */ /* 0x000fe400078e00ff */
[----:B------:R-:W-:Y:S01]  /*4ab0*/  FFMA R8, R57, R0, R40 ;  /* 0x0000000039087223 */ /* 0x000fe20000000028 */
[--C-:B------:R-:W-:Y:S02]  /*4ac0*/  HADD2.F32 R20, -RZ, R9.reuse.H0_H0 ;  /* 0x20000009ff147230 */ /* 0x100fe40000004100 */
[----:B--2---:R-:W-:Y:S01]  /*4ad0*/  FMUL R3, R58, R44 ;  /* 0x0000002c3a037220 */ /* 0x004fe20000400000 */
[----:B------:R-:W-:-:S02]  /*4ae0*/  HADD2.F32 R24, -RZ, R9.H1_H1 ;  /* 0x30000009ff187230 */ /* 0x000fc40000004100 */
[----:B------:R-:W-:Y:S01]  /*4af0*/  FFMA R9, R57, R12, R41 ;  /* 0x0000000c39097223 */ /* 0x000fe20000000029 */
[----:B------:R-:W-:Y:S02]  /*4b00*/  IMAD.MOV.U32 R61, RZ, RZ, 0x437c0000 ;  /* 0x437c0000ff3d7424 */ /* 0x000fe400078e00ff */
[----:B------:R-:W-:Y:S01]  /*4b10*/  FFMA.SAT R12, -R8, R59, 0.5 ;  /* 0x3f000000080c7423 */ /* 0x000fe2000000213b */
[--C-:B------:R-:W-:Y:S02]  /*4b20*/  HADD2.F32 R26, -RZ, R10.reuse.H0_H0 ;  /* 0x2000000aff1a7230 */ /* 0x100fe40000004100 */
[C---:B------:R-:W-:Y:S01]  /*4b30*/  FMUL R0, R58.reuse, R45 ;  /* 0x0000002d3a007220 */ /* 0x040fe20000400000 */
[----:B------:R-:W-:Y:S02]  /*4b40*/  HADD2.F32 R28, -RZ, R10.H1_H1 ;  /* 0x3000000aff1c7230 */ /* 0x000fe40000004100 */
[----:B------:R-:W-:Y:S01]  /*4b50*/  FMUL R10, R58, R42 ;  /* 0x0000002a3a0a7220 */ /* 0x000fe20000400000 */
[----:B------:R-:W-:Y:S01]  /*4b60*/  FFMA.RM R27, R12, R61, 12582913 ;  /* 0x4b4000010c1b7423 */ /* 0x000fe2000000403d */
[----:B------:R-:W-:Y:S01]  /*4b70*/  FFMA.SAT R12, -R9, R59, 0.5 ;  /* 0x3f000000090c7423 */ /* 0x000fe2000000213b */
[----:B------:R-:W-:-:S02]  /*4b80*/  HADD2.F32 R30, -RZ, R11.H0_H0 ;  /* 0x2000000bff1e7230 */ /* 0x000fc40000004100 */
[----:B------:R-:W-:Y:S01]  /*4b90*/  FFMA R10, R57, R20, R10 ;  /* 0x00000014390a7223 */ /* 0x000fe2000000000a */
[----:B------:R-:W-:Y:S01]  /*4ba0*/  FADD R13, R27, -12583039 ;  /* 0xcb40007f1b0d7421 */ /* 0x000fe20000000000 */
[----:B------:R-:W-:Y:S02]  /*4bb0*/  HADD2.F32 R32, -RZ, R11.H1_H1 ;  /* 0x3000000bff207230 */ /* 0x000fe40000004100 */
[----:B------:R-:W-:Y:S01]  /*4bc0*/  FMUL R11, R58, R43 ;  /* 0x0000002b3a0b7220 */ /* 0x000fe20000400000 */
[----:B------:R-:W-:Y:S01]  /*4bd0*/  FFMA.RM R29, R12, R61, 12582913 ;  /* 0x4b4000010c1d7423 */ /* 0x000fe2000000403d */
[----:B------:R-:W-:Y:S01]  /*4be0*/  FFMA R13, -R8, 1.4426950216293334961, -R13 ;  /* 0x3fb8aa3b080d7823 */ /* 0x000fe2000000090d */
[----:B------:R-:W-:Y:S01]  /*4bf0*/  FFMA.SAT R21, -R10, R59, 0.5 ;  /* 0x3f0000000a157423 */ /* 0x000fe2000000213b */
[C---:B------:R-:W-:Y:S01]  /*4c00*/  FFMA R11, R57.reuse, R24, R11 ;  /* 0x00000018390b7223 */ /* 0x040fe2000000000b */
[----:B------:R-:W-:Y:S01]  /*4c10*/  FFMA R12, R57, R26, R3 ;  /* 0x0000001a390c7223 */ /* 0x000fe20000000003 */
[----:B------:R-:W-:Y:S01]  /*4c20*/  FADD R20, R29, -12583039 ;  /* 0xcb40007f1d147421 */ /* 0x000fe20000000000 */
[----:B------:R-:W-:Y:S01]  /*4c30*/  FFMA R3, -R8, 1.925963033500011079e-08, R13 ;  /* 0x32a5706008037823 */ /* 0x000fe2000000010d */
[----:B------:R-:W-:Y:S01]  /*4c40*/  FFMA.RM R31, R21, R61, 12582913 ;  /* 0x4b400001151f7423 */ /* 0x000fe2000000403d */
[----:B------:R-:W-:Y:S01]  /*4c50*/  FFMA R13, R57, R28, R0 ;  /* 0x0000001c390d7223 */ /* 0x000fe20000000000 */
[----:B------:R-:W-:Y:S01]  /*4c60*/  FFMA R0, -R9, 1.4426950216293334961, -R20 ;  /* 0x3fb8aa3b09007823 */ /* 0x000fe20000000914 */
[-C--:B------:R-:W-:Y:S01]  /*4c70*/  FFMA.SAT R23, -R11, R59.reuse, 0.5 ;  /* 0x3f0000000b177423 */ /* 0x080fe2000000213b */
[----:B------:R-:W-:Y:S01]  /*4c80*/  FADD R21, R31, -12583039 ;  /* 0xcb40007f1f157421 */ /* 0x000fe20000000000 */
[-C--:B------:R-:W-:Y:S01]  /*4c90*/  FFMA.SAT R28, -R13, R59.reuse, 0.5 ;  /* 0x3f0000000d1c7423 */ /* 0x080fe2000000213b */
[----:B------:R-:W-:Y:S01]  /*4ca0*/  FFMA.SAT R25, -R12, R59, 0.5 ;  /* 0x3f0000000c197423 */ /* 0x000fe2000000213b */
[----:B------:R-:W-:Y:S01]  /*4cb0*/  FMUL R46, R58, R46 ;  /* 0x0000002e3a2e7220 */ /* 0x000fe20000400000 */
[----:B------:R-:W-:Y:S01]  /*4cc0*/  FFMA R24, -R9, 1.925963033500011079e-08, R0 ;  /* 0x32a5706009187823 */ /* 0x000fe20000000100 */
[----:B------:R-:W-:Y:S01]  /*4cd0*/  FFMA.RM R33, R23, R61, 12582913 ;  /* 0x4b40000117217423 */ /* 0x000fe2000000403d */
[----:B----4-:R-:W-:-:S02]  /*4ce0*/  HADD2.F32 R0, -RZ, R4.H0_H0 ;  /* 0x20000004ff007230 */ /* 0x010fc40000004100 */
[----:B------:R-:W-:Y:S01]  /*4cf0*/  FFMA R23, -R10, 1.4426950216293334961, -R21 ;  /* 0x3fb8aa3b0a177823 */ /* 0x000fe20000000915 */
[----:B------:R-:W-:Y:S01]  /*4d00*/  FMUL R48, R58, R48 ;  /* 0x000000303a307220 */ /* 0x000fe20000400000 */
[-C--:B------:R-:W-:Y:S01]  /*4d10*/  FFMA.RM R39, R28, R61.reuse, 12582913 ;  /* 0x4b4000011c277423 */ /* 0x080fe2000000403d */
[----:B------:R-:W-:Y:S01]  /*4d20*/  FFMA.RM R35, R25, R61, 12582913 ;  /* 0x4b40000119237423 */ /* 0x000fe2000000403d */
[----:B------:R1:W2:Y:S01]  /*4d30*/  MUFU.EX2 R44, R3 ;  /* 0x00000003002c7308 */ /* 0x0002a20000000800 */
[----:B------:R-:W-:Y:S01]  /*4d40*/  FFMA R20, R57, R30, R46 ;  /* 0x0000001e39147223 */ /* 0x000fe2000000002e */
[----:B------:R-:W-:Y:S01]  /*4d50*/  FADD R26, R33, -12583039 ;  /* 0xcb40007f211a7421 */ /* 0x000fe20000000000 */
[----:B------:R-:W-:Y:S01]  /*4d60*/  FMUL R34, R58, R47 ;  /* 0x0000002f3a227220 */ /* 0x000fe20000400000 */
[----:B------:R-:W-:Y:S01]  /*4d70*/  FADD R28, R39, -12583039 ;  /* 0xcb40007f271c7421 */ /* 0x000fe20000000000 */
[----:B------:R-:W-:Y:S01]  /*4d80*/  FADD R37, R35, -12583039 ;  /* 0xcb40007f23257421 */ /* 0x000fe20000000000 */
[----:B------:R-:W-:Y:S01]  /*4d90*/  FFMA R26, -R11, 1.4426950216293334961, -R26 ;  /* 0x3fb8aa3b0b1a7823 */ /* 0x000fe2000000091a */
[C---:B------:R-:W-:Y:S01]  /*4da0*/  FFMA R21, R57.reuse, R32, R34 ;  /* 0x0000002039157223 */ /* 0x040fe20000000022 */
[----:B------:R3:W4:Y:S01]  /*4db0*/  MUFU.EX2 R46, R24 ;  /* 0x00000018002e7308 */ /* 0x0007220000000800 */
[----:B-1----:R-:W-:Y:S01]  /*4dc0*/  FFMA R3, -R10, 1.925963033500011079e-08, R23 ;  /* 0x32a570600a037823 */ /* 0x002fe20000000117 */
[----:B------:R-:W-:Y:S01]  /*4dd0*/  FFMA R23, R57, R0, R48 ;  /* 0x0000000039177223 */ /* 0x000fe20000000030 */
[----:B------:R-:W-:-:S02]  /*4de0*/  HADD2.F32 R0, -RZ, R5.H0_H0 ;  /* 0x20000005ff007230 */ /* 0x000fc40000004100 */
[----:B------:R-:W-:Y:S01]  /*4df0*/  FFMA R30, -R13, 1.4426950216293334961, -R28 ;  /* 0x3fb8aa3b0d1e7823 */ /* 0x000fe2000000091c */
[----:B------:R-:W-:Y:S01]  /*4e00*/  FFMA R37, -R12, 1.4426950216293334961, -R37 ;  /* 0x3fb8aa3b0c257823 */ /* 0x000fe20000000925 */
[----:B------:R-:W-:Y:S02]  /*4e10*/  HADD2.F32 R4, -RZ, R4.H1_H1 ;  /* 0x30000004ff047230 */ /* 0x000fe40000004100 */
[----:B------:R-:W-:Y:S01]  /*4e20*/  FFMA R25, -R11, 1.925963033500011079e-08, R26 ;  /* 0x32a570600b197823 */ /* 0x000fe2000000011a */
[----:B------:R-:W-:Y:S01]  /*4e30*/  FMUL R36, R58, R49 ;  /* 0x000000313a247220 */ /* 0x000fe20000400000 */
[----:B---3--:R-:W-:Y:S02]  /*4e40*/  HADD2.F32 R24, -RZ, R5.H1_H1 ;  /* 0x30000005ff187230 */ /* 0x008fe40000004100 */
[----:B------:R-:W-:Y:S01]  /*4e50*/  FFMA.SAT R5, -R20, R59, 0.5 ;  /* 0x3f00000014057423 */ /* 0x000fe2000000213b */
[----:B------:R1:W3:Y:S01]  /*4e60*/  MUFU.EX2 R34, R3 ;  /* 0x0000000300227308 */ /* 0x0002e20000000800 */
[----:B------:R-:W-:-:S02]  /*4e70*/  HADD2.F32 R26, -RZ, R6.H0_H0 ;  /* 0x20000006ff1a7230 */ /* 0x000fc40000004100 */
[----:B------:R-:W-:Y:S01]  /*4e80*/  FFMA R37, -R12, 1.925963033500011079e-08, R37 ;  /* 0x32a570600c257823 */ /* 0x000fe20000000125 */
[----:B------:R-:W-:Y:S01]  /*4e90*/  FFMA.RM R41, R5, R61, 12582913 ;  /* 0x4b40000105297423 */ /* 0x000fe2000000403d */
[----:B------:R-:W-:Y:S02]  /*4ea0*/  HADD2.F32 R28, -RZ, R6.H1_H1 ;  /* 0x30000006ff1c7230 */ /* 0x000fe40000004100 */
[----:B------:R-:W-:Y:S01]  /*4eb0*/  FFMA.SAT R6, -R21, R59, 0.5 ;  /* 0x3f00000015067423 */ /* 0x000fe2000000213b */
[--C-:B------:R-:W-:Y:S02]  /*4ec0*/  HADD2.F32 R32, -RZ, R7.reuse.H1_H1 ;  /* 0x30000007ff207230 */ /* 0x100fe40000004100 */
[----:B------:R-:W-:Y:S01]  /*4ed0*/  FADD R5, R41, -12583039 ;  /* 0xcb40007f29057421 */ /* 0x000fe20000000000 */
[----:B------:R-:W-:Y:S01]  /*4ee0*/  FFMA R4, R57, R4, R36 ;  /* 0x0000000439047223 */ /* 0x000fe20000000024 */
[----:B-1----:R-:W-:Y:S01]  /*4ef0*/  FFMA R3, -R13, 1.925963033500011079e-08, R30 ;  /* 0x32a570600d037823 */ /* 0x002fe2000000011e */
[----:B------:R-:W-:-:S02]  /*4f00*/  HADD2.F32 R30, -RZ, R7.H0_H0 ;  /* 0x20000007ff1e7230 */ /* 0x000fc40000004100 */
[----:B------:R-:W-:Y:S01]  /*4f10*/  FFMA.SAT R7, -R23, R59, 0.5 ;  /* 0x3f00000017077423 */ /* 0x000fe2000000213b */
[----:B------:R-:W-:Y:S01]  /*4f20*/  FFMA.RM R43, R6, R61, 12582913 ;  /* 0x4b400001062b7423 */ /* 0x000fe2000000403d */
[----:B------:R1:W-:Y:S01]  /*4f30*/  MUFU.EX2 R60, R37 ;  /* 0x00000025003c7308 */ /* 0x0003e20000000800 */
[----:B------:R-:W-:Y:S01]  /*4f40*/  FFMA R5, -R20, 1.4426950216293334961, -R5 ;  /* 0x3fb8aa3b14057823 */ /* 0x000fe20000000905 */
[C---:B------:R-:W-:Y:S01]  /*4f50*/  FMUL R50, R58.reuse, R50 ;  /* 0x000000323a327220 */ /* 0x040fe20000400000 */
[----:B------:R-:W-:Y:S01]  /*4f60*/  FADD R6, R43, -12583039 ;  /* 0xcb40007f2b067421 */ /* 0x000fe20000000000 */
[C---:B------:R-:W-:Y:S01]  /*4f70*/  FMUL R52, R58.reuse, R52 ;  /* 0x000000343a347220 */ /* 0x040fe20000400000 */
[C---:B------:R-:W-:Y:S01]  /*4f80*/  FMUL R38, R58.reuse, R51 ;  /* 0x000000333a267220 */ /* 0x040fe20000400000 */
[----:B------:R-:W-:Y:S01]  /*4f90*/  FMUL R54, R58, R54 ;  /* 0x000000363a367220 */ /* 0x000fe20000400000 */
[----:B------:R-:W-:Y:S01]  /*4fa0*/  FFMA R6, -R21, 1.4426950216293334961, -R6 ;  /* 0x3fb8aa3b15067823 */ /* 0x000fe20000000906 */
[----:B------:R5:W3:Y:S01]  /*4fb0*/  MUFU.EX2 R48, R25 ;  /* 0x0000001900307308 */ /* 0x000ae20000000800 */
[----:B-1----:R-:W-:Y:S01]  /*4fc0*/  FFMA.RM R37, R7, R61, 12582913 ;  /* 0x4b40000107257423 */ /* 0x002fe2000000403d */
[----:B------:R-:W-:Y:S01]  /*4fd0*/  FFMA.SAT R7, -R4, R59, 0.5 ;  /* 0x3f00000004077423 */ /* 0x000fe2000000213b */
[C---:B------:R-:W-:Y:S01]  /*4fe0*/  FMUL R40, R58.reuse, R53 ;  /* 0x000000353a287220 */ /* 0x040fe20000400000 */
[----:B------:R-:W-:Y:S01]  /*4ff0*/  FMUL R42, R58, R55 ;  /* 0x000000373a2a7220 */ /* 0x000fe20000400000 */
[----:B------:R-:W-:Y:S01]  /*5000*/  SHF.L.U32 R27, R27, 0x17, RZ ;  /* 0x000000171b1b7819 */ /* 0x000fe200000006ff */
[----:B------:R-:W-:Y:S01]  /*5010*/  IMAD.SHL.U32 R29, R29, 0x800000, RZ ;  /* 0x008000001d1d7824 */ /* 0x000fe200078e00ff */
[----:B------:R-:W-:Y:S01]  /*5020*/  SHF.L.U32 R33, R33, 0x17, RZ ;  /* 0x0000001721217819 */ /* 0x000fe200000006ff */
[----:B------:R1:W-:Y:S01]  /*5030*/  MUFU.EX2 R62, R3 ;  /* 0x00000003003e7308 */ /* 0x0003e20000000800 */
[----:B-----5:R-:W-:Y:S01]  /*5040*/  FFMA R25, -R20, 1.925963033500011079e-08, R5 ;  /* 0x32a5706014197823 */ /* 0x020fe20000000105 */
[----:B------:R-:W-:Y:S01]  /*5050*/  FFMA R5, R57, R0, R50 ;  /* 0x0000000039057223 */ /* 0x000fe20000000032 */
[----:B------:R-:W-:Y:S01]  /*5060*/  FFMA R0, -R21, 1.925963033500011079e-08, R6 ;  /* 0x32a5706015007823 */ /* 0x000fe20000000106 */
[C---:B------:R-:W-:Y:S01]  /*5070*/  FFMA R6, R57.reuse, R24, R38 ;  /* 0x0000001839067223 */ /* 0x040fe20000000026 */
[----:B------:R-:W-:Y:S01]  /*5080*/  FFMA R24, R57, R28, R40 ;  /* 0x0000001c39187223 */ /* 0x000fe20000000028 */
[----:B------:R-:W-:Y:S01]  /*5090*/  FADD R50, R37, -12583039 ;  /* 0xcb40007f25327421 */ /* 0x000fe20000000000 */
[----:B------:R-:W-:Y:S01]  /*50a0*/  IMAD.SHL.U32 R31, R31, 0x800000, RZ ;  /* 0x008000001f1f7824 */ /* 0x000fe200078e00ff */
[----:B------:R5:W3:Y:S01]  /*50b0*/  MUFU.EX2 R36, R25 ;  /* 0x0000001900247308 */ /* 0x000ae20000000800 */
[----:B-1----:R-:W-:Y:S01]  /*50c0*/  FFMA.RM R3, R7, R61, 12582913 ;  /* 0x4b40000107037423 */ /* 0x002fe2000000403d */
[----:B------:R-:W-:Y:S01]  /*50d0*/  FFMA R7, R57, R26, R52 ;  /* 0x0000001a39077223 */ /* 0x000fe20000000034 */
[-C--:B------:R-:W-:Y:S01]  /*50e0*/  FFMA.SAT R26, -R5, R59.reuse, 0.5 ;  /* 0x3f000000051a7423 */ /* 0x080fe2000000213b */
[----:B--2---:R-:W-:Y:S01]  /*50f0*/  FFMA R44, R27, R44, 1 ;  /* 0x3f8000001b2c7423 */ /* 0x004fe2000000002c */
[----:B----4-:R-:W-:Y:S01]  /*5100*/  FFMA R55, R29, R46, 1 ;  /* 0x3f8000001d377423 */ /* 0x010fe2000000002e */
[----:B------:R-:W-:Y:S01]  /*5110*/  FFMA.SAT R40, -R7, R59, 0.5 ;  /* 0x3f00000007287423 */ /* 0x000fe2000000213b */
[----:B------:R-:W-:Y:S01]  /*5120*/  FFMA.RM R38, R26, R61, 12582913 ;  /* 0x4b4000011a267423 */ /* 0x000fe2000000403d */
[----:B------:R-:W-:Y:S01]  /*5130*/  FFMA R26, R57, R32, R42 ;  /* 0x00000020391a7223 */ /* 0x000fe2000000002a */
[----:B-----5:R-:W-:Y:S01]  /*5140*/  FADD R25, R3, -12583039 ;  /* 0xcb40007f03197421 */ /* 0x020fe20000000000 */
[-C--:B------:R-:W-:Y:S01]  /*5150*/  FFMA.SAT R42, -R24, R59.reuse, 0.5 ;  /* 0x3f000000182a7423 */ /* 0x080fe2000000213b */
[----:B------:R-:W-:Y:S01]  /*5160*/  FADD R28, R38, -12583039 ;  /* 0xcb40007f261c7421 */ /* 0x000fe20000000000 */
[-C--:B------:R-:W-:Y:S01]  /*5170*/  FFMA.SAT R53, -R26, R59.reuse, 0.5 ;  /* 0x3f0000001a357423 */ /* 0x080fe2000000213b */
[----:B------:R-:W-:Y:S01]  /*5180*/  FFMA R45, -R4, 1.4426950216293334961, -R25 ;  /* 0x3fb8aa3b042d7823 */ /* 0x000fe20000000919 */
[----:B------:R-:W-:Y:S01]  /*5190*/  FFMA R25, R57, R30, R54 ;  /* 0x0000001e39197223 */ /* 0x000fe20000000036 */
[----:B------:R-:W-:Y:S01]  /*51a0*/  FFMA.SAT R30, -R6, R59, 0.5 ;  /* 0x3f000000061e7423 */ /* 0x000fe2000000213b */
[-C--:B------:R-:W-:Y:S01]  /*51b0*/  FFMA.RM R40, R40, R61.reuse, 12582913 ;  /* 0x4b40000128287423 */ /* 0x080fe2000000403d */
[----:B------:R-:W-:Y:S01]  /*51c0*/  FFMA.RM R51, R42, R61, 12582913 ;  /* 0x4b4000012a337423 */ /* 0x000fe2000000403d */
[----:B------:R-:W-:Y:S01]  /*51d0*/  FFMA.SAT R52, -R25, R59, 0.5 ;  /* 0x3f00000019347423 */ /* 0x000fe2000000213b */
[-C--:B------:R-:W-:Y:S01]  /*51e0*/  FFMA.RM R32, R30, R61.reuse, 12582913 ;  /* 0x4b4000011e207423 */ /* 0x080fe2000000403d */
[----:B------:R-:W-:Y:S01]  /*51f0*/  FFMA R30, -R5, 1.4426950216293334961, -R28 ;  /* 0x3fb8aa3b051e7823 */ /* 0x000fe2000000091c */
[-C--:B------:R-:W-:Y:S01]  /*5200*/  FFMA.RM R53, R53, R61.reuse, 12582913 ;  /* 0x4b40000135357423 */ /* 0x080fe2000000403d */
[----:B------:R-:W-:Y:S01]  /*5210*/  FFMA.RM R52, R52, R61, 12582913 ;  /* 0x4b40000134347423 */ /* 0x000fe2000000403d */
[----:B------:R-:W-:Y:S01]  /*5220*/  FADD R47, R32, -12583039 ;  /* 0xcb40007f202f7421 */ /* 0x000fe20000000000 */
[----:B------:R-:W-:Y:S01]  /*5230*/  FFMA R30, -R5, 1.925963033500011079e-08, R30 ;  /* 0x32a57060051e7823 */ /* 0x000fe2000000011e */
[----:B------:R-:W-:Y:S01]  /*5240*/  FADD R42, R40, -12583039 ;  /* 0xcb40007f282a7421 */ /* 0x000fe20000000000 */
[----:B------:R-:W-:Y:S01]  /*5250*/  FFMA R45, -R4, 1.925963033500011079e-08, R45 ;  /* 0x32a57060042d7823 */ /* 0x000fe2000000012d */
[----:B------:R-:W-:Y:S01]  /*5260*/  FFMA R49, -R6, 1.4426950216293334961, -R47 ;  /* 0x3fb8aa3b06317823 */ /* 0x000fe2000000092f */
[----:B------:R-:W-:Y:S01]  /*5270*/  FADD R27, R51, -12583039 ;  /* 0xcb40007f331b7421 */ /* 0x000fe20000000000 */
[----:B------:R1:W-:Y:S01]  /*5280*/  MUFU.EX2 R47, R30 ;  /* 0x0000001e002f7308 */ /* 0x0003e20000000800 */
[----:B------:R-:W-:Y:S01]  /*5290*/  FADD R29, R53, -12583039 ;  /* 0xcb40007f351d7421 */ /* 0x000fe20000000000 */
[----:B------:R-:W-:Y:S01]  /*52a0*/  FFMA R50, -R23, 1.4426950216293334961, -R50 ;  /* 0x3fb8aa3b17327823 */ /* 0x000fe20000000932 */
[----:B------:R-:W-:Y:S01]  /*52b0*/  FFMA R42, -R7, 1.4426950216293334961, -R42 ;  /* 0x3fb8aa3b072a7823 */ /* 0x000fe2000000092a */
[----:B---3--:R-:W-:Y:S01]  /*52c0*/  FFMA R46, R31, R34, 1 ;  /* 0x3f8000001f2e7423 */ /* 0x008fe20000000022 */
[----:B------:R-:W-:Y:S01]  /*52d0*/  FFMA R59, R33, R48, 1 ;  /* 0x3f800000213b7423 */ /* 0x000fe20000000030 */
[----:B------:R-:W-:Y:S01]  /*52e0*/  FFMA R31, -R26, 1.4426950216293334961, -R29 ;  /* 0x3fb8aa3b1a1f7823 */ /* 0x000fe2000000091d */
[----:B------:R-:W-:Y:S01]  /*52f0*/  FFMA R50, -R23, 1.925963033500011079e-08, R50 ;  /* 0x32a5706017327823 */ /* 0x000fe20000000132 */
[----:B------:R2:W3:Y:S01]  /*5300*/  MUFU.EX2 R28, R45 ;  /* 0x0000002d001c7308 */ /* 0x0004e20000000800 */
[----:B-1----:R-:W-:Y:S01]  /*5310*/  FADD R30, R52, -12583039 ;  /* 0xcb40007f341e7421 */ /* 0x002fe20000000000 */
[----:B------:R-:W-:-:S02]  /*5320*/  VIADD R33, R44, 0x1800000 ;  /* 0x018000002c217836 */ /* 0x000fc40000000000 */
[----:B------:R-:W-:Y:S01]  /*5330*/  FFMA R49, -R6, 1.925963033500011079e-08, R49 ;  /* 0x32a5706006317823 */ /* 0x000fe20000000131 */
[----:B------:R-:W-:Y:S01]  /*5340*/  FFMA R42, -R7, 1.925963033500011079e-08, R42 ;  /* 0x32a57060072a7823 */ /* 0x000fe2000000012a */
[----:B------:R-:W-:Y:S01]  /*5350*/  FFMA R34, -R25, 1.4426950216293334961, -R30 ;  /* 0x3fb8aa3b19227823 */ /* 0x000fe2000000091e */
[----:B------:R-:W-:Y:S01]  /*5360*/  SHF.L.U32 R41, R41, 0x17, RZ ;  /* 0x0000001729297819 */ /* 0x000fe200000006ff */
[----:B------:R-:W-:Y:S01]  /*5370*/  FFMA R31, -R26, 1.925963033500011079e-08, R31 ;  /* 0x32a570601a1f7823 */ /* 0x000fe2000000011f */
[----:B------:R-:W-:Y:S01]  /*5380*/  LOP3.LUT R33, R33, 0x7f800000, RZ, 0xc0, !PT ;  /* 0x7f80000021217812 */ /* 0x000fe200078ec0ff */
[C---:B--2---:R-:W-:Y:S01]  /*5390*/  FFMA R45, -R24.reuse, 1.4426950216293334961, -R27 ;  /* 0x3fb8aa3b182d7823 */ /* 0x044fe2000000091b */
[----:B------:R-:W-:Y:S01]  /*53a0*/  FFMA R34, -R25, 1.925963033500011079e-08, R34 ;  /* 0x32a5706019227823 */ /* 0x000fe20000000122 */
[----:B------:R1:W2:Y:S01]  /*53b0*/  MUFU.EX2 R27, R42 ;  /* 0x0000002a001b7308 */ /* 0x0002a20000000800 */
[----:B------:R-:W-:Y:S01]  /*53c0*/  ISETP.GT.U32.AND P1, PT, R33, 0x1ffffff, PT ;  /* 0x01ffffff2100780c */ /* 0x000fe20003f24070 */
[----:B------:R-:W-:Y:S01]  /*53d0*/  FFMA R45, -R24, 1.925963033500011079e-08, R45 ;  /* 0x32a57060182d7823 */ /* 0x000fe2000000012d */
[----:B------:R-:W-:Y:S01]  /*53e0*/  IMAD.SHL.U32 R35, R35, 0x800000, RZ ;  /* 0x0080000023237824 */ /* 0x000fe200078e00ff */
[----:B------:R-:W-:Y:S01]  /*53f0*/  SHF.L.U32 R52, R52, 0x17, RZ ;  /* 0x0000001734347819 */ /* 0x000fe200000006ff */
[----:B------:R-:W-:Y:S01]  /*5400*/  IMAD.SHL.U32 R37, R37, 0x800000, RZ ;  /* 0x0080000025257824 */ /* 0x000fe200078e00ff */
[----:B------:R-:W-:Y:S01]  /*5410*/  SHF.L.U32 R3, R3, 0x17, RZ ;  /* 0x0000001703037819 */ /* 0x000fe200000006ff */
[----:B------:R-:W-:Y:S01]  /*5420*/  IMAD.SHL.U32 R39, R39, 0x800000, RZ ;  /* 0x0080000027277824 */ /* 0x000fe200078e00ff */
[----:B------:R-:W4:Y:S01]  /*5430*/  MUFU.EX2 R50, R50 ;  /* 0x0000003200327308 */ /* 0x000f220000000800 */
[----:B-1----:R-:W-:Y:S01]  /*5440*/  FFMA R42, R41, R36, 1 ;  /* 0x3f800000292a7423 */ /* 0x002fe20000000024 */
[----:B------:R-:W-:Y:S01]  /*5450*/  SHF.L.U32 R32, R32, 0x17, RZ ;  /* 0x0000001720207819 */ /* 0x000fe200000006ff */
[----:B------:R-:W-:Y:S01]  /*5460*/  IMAD.SHL.U32 R43, R43, 0x800000, RZ ;  /* 0x008000002b2b7824 */ /* 0x000fe200078e00ff */
[----:B------:R-:W-:Y:S01]  /*5470*/  BSSY B1, `(.L_x_113) ;  /* 0x000001f000017945 */ /* 0x000fe20003800000 */
[----:B------:R-:W-:-:S02]  /*5480*/  IMAD.SHL.U32 R38, R38, 0x800000, RZ ;  /* 0x0080000026267824 */ /* 0x000fc400078e00ff */
[----:B------:R-:W-:Y:S01]  /*5490*/  FFMA R60, R35, R60, 1 ;  /* 0x3f800000233c7423 */ /* 0x000fe2000000003c */
[----:B------:R-:W-:Y:S01]  /*54a0*/  IMAD.SHL.U32 R40, R40, 0x800000, RZ ;  /* 0x0080000028287824 */ /* 0x000fe200078e00ff */
[----:B------:R-:W-:Y:S01]  /*54b0*/  MUFU.EX2 R29, R34 ;  /* 0x00000022001d7308 */ /* 0x000fe20000000800 */
[----:B------:R-:W-:Y:S02]  /*54c0*/  IMAD.SHL.U32 R51, R51, 0x800000, RZ ;  /* 0x0080000033337824 */ /* 0x000fe400078e00ff */
[----:B------:R-:W-:Y:S01]  /*54d0*/  FFMA R39, R39, R62, 1 ;  /* 0x3f80000027277423 */ /* 0x000fe2000000003e */
[----:B------:R-:W-:Y:S02]  /*54e0*/  IMAD.SHL.U32 R53, R53, 0x800000, RZ ;  /* 0x0080000035357824 */ /* 0x000fe400078e00ff */
[----:B---3--:R-:W-:Y:S01]  /*54f0*/  FFMA R48, R3, R28, 1 ;  /* 0x3f80000003307423 */ /* 0x008fe2000000001c */
[----:B------:R-:W-:Y:S01]  /*5500*/  FFMA R47, R38, R47, 1 ;  /* 0x3f800000262f7423 */ /* 0x000fe2000000002f */
[----:B--2---:R-:W-:Y:S01]  /*5510*/  FFMA R41, R40, R27, 1 ;  /* 0x3f80000028297423 */ /* 0x004fe2000000001b */
[----:B------:R-:W1:Y:S01]  /*5520*/  MUFU.EX2 R0, R0 ;  /* 0x0000000000007308 */ /* 0x000e620000000800 */
[----:B----4-:R-:W-:-:S07]  /*5530*/  FFMA R35, R37, R50, 1 ;  /* 0x3f80000025237423 */ /* 0x010fce0000000032 */
[----:B------:R-:W2:Y:S08]  /*5540*/  MUFU.EX2 R49, R49 ;  /* 0x0000003100317308 */ /* 0x000eb00000000800 */
[----:B------:R3:W4:Y:S01]  /*5550*/  MUFU.EX2 R30, R45 ;  /* 0x0000002d001e7308 */ /* 0x0007220000000800 */
[----:B-1----:R-:W-:-:S07]  /*5560*/  FFMA R43, R43, R0, 1 ;  /* 0x3f8000002b2b7423 */ /* 0x002fce0000000000 */
[----:B------:R-:W1:Y:S01]  /*5570*/  MUFU.EX2 R36, R31 ;  /* 0x0000001f00247308 */ /* 0x000e620000000800 */
[----:B---3--:R-:W-:Y:S01]  /*5580*/  FFMA R45, R52, R29, 1 ;  /* 0x3f800000342d7423 */ /* 0x008fe2000000001d */
[----:B--2---:R-:W-:Y:S01]  /*5590*/  FFMA R50, R32, R49, 1 ;  /* 0x3f80000020327423 */ /* 0x004fe20000000031 */
[----:B----4-:R-:W-:Y:S01]  /*55a0*/  FFMA R54, R51, R30, 1 ;  /* 0x3f80000033367423 */ /* 0x010fe2000000001e */
[----:B-1----:R-:W-:Y:S01]  /*55b0*/  FFMA R52, R53, R36, 1 ;  /* 0x3f80000035347423 */ /* 0x002fe20000000024 */
[----:B------:R-:W-:Y:S06]  /*55c0*/  @P1 BRA `(.L_x_114) ;  /* 0x0000000000141947 */ /* 0x000fec0003800000 */
[----:B------:R-:W-:Y:S01]  /*55d0*/  IMAD.MOV.U32 R3, RZ, RZ, R44 ;  /* 0x000000ffff037224 */ /* 0x000fe200078e002c */
[----:B------:R-:W-:-:S07]  /*55e0*/  MOV R76, 0x5600 ;  /* 0x00005600004c7802 */ /* 0x000fce0000000f00 */
[----:B------:R-:W-:Y:S05]  /*55f0*/  CALL.REL.NOINC `($__internal_0_$__cuda_sm20_rcp_rn_f32_slowpath) ;  /* 0x0000004800f87944 */ /* 0x000fea0003c00000 */
[----:B------:R-:W-:Y:S01]  /*5600*/  MOV R27, R3 ;  /* 0x00000003001b7202 */ /* 0x000fe20000000f00 */
[----:B------:R-:W-:Y:S06]  /*5610*/  BRA `(.L_x_115) ;  /* 0x0000000000107947 */ /* 0x000fec0003800000 */
.L_x_114:
[----:B------:R-:W1:Y:S02]  /*5620*/  MUFU.RCP R27, R44 ;  /* 0x0000002c001b7308 */ /* 0x000e640000001000 */
[----:B-1----:R-:W-:-:S04]  /*5630*/  FFMA R0, R44, R27, -1 ;  /* 0xbf8000002c007423 */ /* 0x002fc8000000001b */
[----:B------:R-:W-:-:S04]  /*5640*/  FADD.FTZ R0, -R0, -RZ ;  /* 0x800000ff00007221 */ /* 0x000fc80000010100 */
[----:B------:R-:W-:-:S07]  /*5650*/  FFMA R27, R27, R0, R27 ;  /* 0x000000001b1b7223 */ /* 0x000fce000000001b */
.L_x_115:
[----:B------:R-:W-:Y:S05]  /*5660*/  BSYNC B1 ;  /* 0x0000000000017941 */ /* 0x000fea0003800000 */
.L_x_113:
        /* <DEDUP_REMOVED lines=10> */
.L_x_117:
[----:B------:R-:W1:Y:S02]  /*5710*/  MUFU.RCP R28, R55 ;  /* 0x00000037001c7308 */ /* 0x000e640000001000 */
[----:B-1----:R-:W-:-:S04]  /*5720*/  FFMA R0, R55, R28, -1 ;  /* 0xbf80000037007423 */ /* 0x002fc8000000001c */
[----:B------:R-:W-:-:S04]  /*5730*/  FADD.FTZ R3, -R0, -RZ ;  /* 0x800000ff00037221 */ /* 0x000fc80000010100 */
[----:B------:R-:W-:-:S07]  /*5740*/  FFMA R28, R28, R3, R28 ;  /* 0x000000031c1c7223 */ /* 0x000fce000000001c */
.L_x_118:
[----:B------:R-:W-:Y:S05]  /*5750*/  BSYNC B1 ;  /* 0x0000000000017941 */ /* 0x000fea0003800000 */
.L_x_116:
        /* <DEDUP_REMOVED lines=10> */
.L_x_120:
[----:B------:R-:W1:Y:S02]  /*5800*/  MUFU.RCP R29, R46 ;  /* 0x0000002e001d7308 */ /* 0x000e640000001000 */
[----:B-1----:R-:W-:-:S04]  /*5810*/  FFMA R0, R46, R29, -1 ;  /* 0xbf8000002e007423 */ /* 0x002fc8000000001d */
[----:B------:R-:W-:-:S04]  /*5820*/  FADD.FTZ R0, -R0, -RZ ;  /* 0x800000ff00007221 */ /* 0x000fc80000010100 */
[----:B------:R-:W-:-:S07]  /*5830*/  FFMA R29, R29, R0, R29 ;  /* 0x000000001d1d7223 */ /* 0x000fce000000001d */
.L_x_121:
[----:B------:R-:W-:Y:S05]  /*5840*/  BSYNC B1 ;  /* 0x0000000000017941 */ /* 0x000fea0003800000 */
.L_x_119:
        /* <DEDUP_REMOVED lines=10> */
.L_x_123:
[----:B------:R-:W1:Y:S02]  /*58f0*/  MUFU.RCP R30, R59 ;  /* 0x0000003b001e7308 */ /* 0x000e640000001000 */
[----:B-1----:R-:W-:-:S04]  /*5900*/  FFMA R0, R59, R30, -1 ;  /* 0xbf8000003b007423 */ /* 0x002fc8000000001e */
[----:B------:R-:W-:-:S04]  /*5910*/  FADD.FTZ R3, -R0, -RZ ;  /* 0x800000ff00037221 */ /* 0x000fc80000010100 */
[----:B------:R-:W-:-:S07]  /*5920*/  FFMA R30, R30, R3, R30 ;  /* 0x000000031e1e7223 */ /* 0x000fce000000001e */
.L_x_124:
[----:B------:R-:W-:Y:S05]  /*5930*/  BSYNC B1 ;  /* 0x0000000000017941 */ /* 0x000fea0003800000 */
.L_x_122:
        /* <DEDUP_REMOVED lines=10> */
.L_x_126:
[----:B------:R-:W1:Y:S02]  /*59e0*/  MUFU.RCP R31, R60 ;  /* 0x0000003c001f7308 */ /* 0x000e640000001000 */
[----:B-1----:R-:W-:-:S04]  /*59f0*/  FFMA R0, R60, R31, -1 ;  /* 0xbf8000003c007423 */ /* 0x002fc8000000001f */
[----:B------:R-:W-:-:S04]  /*5a00*/  FADD.FTZ R0, -R0, -RZ ;  /* 0x800000ff00007221 */ /* 0x000fc80000010100 */
[----:B------:R-:W-:-:S07]  /*5a10*/  FFMA R31, R31, R0, R31 ;  /* 0x000000001f1f7223 */ /* 0x000fce000000001f */
.L_x_127:
[----:B------:R-:W-:Y:S05]  /*5a20*/  BSYNC B1 ;  /* 0x0000000000017941 */ /* 0x000fea0003800000 */
.L_x_125:
        /* <DEDUP_REMOVED lines=10> */
.L_x_129:
[----:B------:R-:W1:Y:S02]  /*5ad0*/  MUFU.RCP R32, R39 ;  /* 0x0000002700207308 */ /* 0x000e640000001000 */
[----:B-1----:R-:W-:-:S04]  /*5ae0*/  FFMA R0, R39, R32, -1 ;  /* 0xbf80000027007423 */ /* 0x002fc80000000020 */
[----:B------:R-:W-:-:S04]  /*5af0*/  FADD.FTZ R3, -R0, -RZ ;  /* 0x800000ff00037221 */ /* 0x000fc80000010100 */
[----:B------:R-:W-:-:S07]  /*5b00*/  FFMA R32, R32, R3, R32 ;  /* 0x0000000320207223 */ /* 0x000fce0000000020 */
.L_x_130:
[----:B------:R-:W-:Y:S05]  /*5b10*/  BSYNC B1 ;  /* 0x0000000000017941 */ /* 0x000fea0003800000 */
.L_x_128:
[----:B------:R-:W-:Y:S01]  /*5b20*/  VIADD R0, R42, 0x1800000 ;  /* 0x018000002a007836 */ /* 0x000fe20000000000 */
[----:B------:R-:W-:Y:S04]  /*5b30*/  BSSY B1, `(.L_x_131) ;  /* 0x000000d000017945 */ /* 0x000fe80003800000 */
[----:B------:R-:W-:-:S04]  /*5b40*/  LOP3.LUT R0, R0, 0x7f800000, RZ, 0xc0, !PT ;  /* 0x7f80000000007812 */ /* 0x000fc800078ec0ff */
[----:B------:R-:W-:-:S13]  /*5b50*/  ISETP.GT.U32.AND P1, PT, R0, 0x1ffffff, PT ;  /* 0x01ffffff0000780c */ /* 0x000fda0003f24070 */
[----:B------:R-:W-:Y:S05]  /*5b60*/  @P1 BRA `(.L_x_132) ;  /* 0x0000000000141947 */ /* 0x000fea0003800000 */
[----:B------:R-:W-:Y:S02]  /*5b70*/  MOV R3, R42 ;  /* 0x0000002a00037202 */ /* 0x000fe40000000f00 */
[----:B------:R-:W-:-:S07]  /*5b80*/  MOV R76, 0x5ba0 ;  /* 0x00005ba0004c7802 */ /* 0x000fce0000000f00 */
[----:B------:R-:W-:Y:S05]  /*5b90*/  CALL.REL.NOINC `($__internal_0_$__cuda_sm20_rcp_rn_f32_slowpath) ;  /* 0x0000004400907944 */ /* 0x000fea0003c00000 */
[----:B------:R-:W-:Y:S01]  /*5ba0*/  IMAD.MOV.U32 R33, RZ, RZ, R3 ;  /* 0x000000ffff217224 */ /* 0x000fe200078e0003 */
[----:B------:R-:W-:Y:S06]  /*5bb0*/  BRA `(.L_x_133) ;  /* 0x0000000000107947 */ /* 0x000fec0003800000 */
.L_x_132:
[----:B------:R-:W1:Y:S02]  /*5bc0*/  MUFU.RCP R33, R42 ;  /* 0x0000002a00217308 */ /* 0x000e640000001000 */
[----:B-1----:R-:W-:-:S04]  /*5bd0*/  FFMA R0, R42, R33, -1 ;  /* 0xbf8000002a007423 */ /* 0x002fc80000000021 */
[----:B------:R-:W-:-:S04]  /*5be0*/  FADD.FTZ R0, -R0, -RZ ;  /* 0x800000ff00007221 */ /* 0x000fc80000010100 */
[----:B------:R-:W-:-:S07]  /*5bf0*/  FFMA R33, R33, R0, R33 ;  /* 0x0000000021217223 */ /* 0x000fce0000000021 */
.L_x_133:
[----:B------:R-:W-:Y:S05]  /*5c00*/  BSYNC B1 ;  /* 0x0000000000017941 */ /* 0x000fea0003800000 */
.L_x_131:
[----:B------:R-:W-:Y:S01]  /*5c10*/  IADD3 R0, R43, 0x1800000, RZ ;  /* 0x018000002b007810 */ /* 0x000fe20007ffe0ff */
[----:B------:R-:W-:Y:S03]  /*5c20*/  BSSY B1, `(.L_x_134) ;  /* 0x000000d000017945 */ /* 0x000fe60003800000 */
        /* <DEDUP_REMOVED lines=8> */
.L_x_135:
[----:B------:R-:W1:Y:S02]  /*5cb0*/  MUFU.RCP R34, R43 ;  /* 0x0000002b00227308 */ /* 0x000e640000001000 */
[----:B-1----:R-:W-:-:S04]  /*5cc0*/  FFMA R0, R43, R34, -1 ;  /* 0xbf8000002b007423 */ /* 0x002fc80000000022 */
[----:B------:R-:W-:-:S04]  /*5cd0*/  FADD.FTZ R3, -R0, -RZ ;  /* 0x800000ff00037221 */ /* 0x000fc80000010100 */
[----:B------:R-:W-:-:S07]  /*5ce0*/  FFMA R34, R34, R3, R34 ;  /* 0x0000000322227223 */ /* 0x000fce0000000022 */
.L_x_136:
[----:B------:R-:W-:Y:S05]  /*5cf0*/  BSYNC B1 ;  /* 0x0000000000017941 */ /* 0x000fea0003800000 */
.L_x_134:
        /* <DEDUP_REMOVED lines=10> */
.L_x_138:
[----:B------:R-:W1:Y:S02]  /*5da0*/  MUFU.RCP R38, R35 ;  /* 0x0000002300267308 */ /* 0x000e640000001000 */
[----:B-1----:R-:W-:-:S04]  /*5db0*/  FFMA R0, R35, R38, -1 ;  /* 0xbf80000023007423 */ /* 0x002fc80000000026 */
[----:B------:R-:W-:-:S04]  /*5dc0*/  FADD.FTZ R3, -R0, -RZ ;  /* 0x800000ff00037221 */ /* 0x000fc80000010100 */
[----:B------:R-:W-:-:S07]  /*5dd0*/  FFMA R38, R38, R3, R38 ;  /* 0x0000000326267223 */ /* 0x000fce0000000026 */
.L_x_139:
[----:B------:R-:W-:Y:S05]  /*5de0*/  BSYNC B1 ;  /* 0x0000000000017941 */ /* 0x000fea0003800000 */
.L_x_137:
        /* <DEDUP_REMOVED lines=10> */
.L_x_141:
[----:B------:R-:W1:Y:S02]  /*5e90*/  MUFU.RCP R35, R48 ;  /* 0x0000003000237308 */ /* 0x000e640000001000 */
[----:B-1----:R-:W-:-:S04]  /*5ea0*/  FFMA R0, R48, R35, -1 ;  /* 0xbf80000030007423 */ /* 0x002fc80000000023 */
[----:B------:R-:W-:-:S04]  /*5eb0*/  FADD.FTZ R0, -R0, -RZ ;  /* 0x800000ff00007221 */ /* 0x000fc80000010100 */
[----:B------:R-:W-:-:S07]  /*5ec0*/  FFMA R35, R35, R0, R35 ;  /* 0x0000000023237223 */ /* 0x000fce0000000023 */
.L_x_142:
[----:B------:R-:W-:Y:S05]  /*5ed0*/  BSYNC B1 ;  /* 0x0000000000017941 */ /* 0x000fea0003800000 */
.L_x_140:
        /* <DEDUP_REMOVED lines=10> */
.L_x_144:
[----:B------:R-:W1:Y:S02]  /*5f80*/  MUFU.RCP R40, R47 ;  /* 0x0000002f00287308 */ /* 0x000e640000001000 */
[----:B-1----:R-:W-:-:S04]  /*5f90*/  FFMA R0, R47, R40, -1 ;  /* 0xbf8000002f007423 */ /* 0x002fc80000000028 */
[----:B------:R-:W-:-:S04]  /*5fa0*/  FADD.FTZ R3, -R0, -RZ ;  /* 0x800000ff00037221 */ /* 0x000fc80000010100 */
[----:B------:R-:W-:-:S07]  /*5fb0*/  FFMA R40, R40, R3, R40 ;  /* 0x0000000328287223 */ /* 0x000fce0000000028 */
.L_x_145:
[----:B------:R-:W-:Y:S05]  /*5fc0*/  BSYNC B1 ;  /* 0x0000000000017941 */ /* 0x000fea0003800000 */
.L_x_143:
        /* <DEDUP_REMOVED lines=10> */
.L_x_147:
[----:B------:R-:W1:Y:S02]  /*6070*/  MUFU.RCP R39, R50 ;  /* 0x0000003200277308 */ /* 0x000e640000001000 */
[----:B-1----:R-:W-:-:S04]  /*6080*/  FFMA R0, R50, R39, -1 ;  /* 0xbf80000032007423 */ /* 0x002fc80000000027 */
[----:B------:R-:W-:-:S04]  /*6090*/  FADD.FTZ R0, -R0, -RZ ;  /* 0x800000ff00007221 */ /* 0x000fc80000010100 */
[----:B------:R-:W-:-:S07]  /*60a0*/  FFMA R39, R39, R0, R39 ;  /* 0x0000000027277223 */ /* 0x000fce0000000027 */
.L_x_148:
[----:B------:R-:W-:Y:S05]  /*60b0*/  BSYNC B1 ;  /* 0x0000000000017941 */ /* 0x000fea0003800000 */
.L_x_146:
        /* <DEDUP_REMOVED lines=10> */
.L_x_150:
[----:B------:R-:W1:Y:S02]  /*6160*/  MUFU.RCP R42, R41 ;  /* 0x00000029002a7308 */ /* 0x000e640000001000 */
[----:B-1----:R-:W-:-:S04]  /*6170*/  FFMA R0, R41, R42, -1 ;  /* 0xbf80000029007423 */ /* 0x002fc8000000002a */
[----:B------:R-:W-:-:S04]  /*6180*/  FADD.FTZ R3, -R0, -RZ ;  /* 0x800000ff00037221 */ /* 0x000fc80000010100 */
[----:B------:R-:W-:-:S07]  /*6190*/  FFMA R42, R42, R3, R42 ;  /* 0x000000032a2a7223 */ /* 0x000fce000000002a */
.L_x_151:
[----:B------:R-:W-:Y:S05]  /*61a0*/  BSYNC B1 ;  /* 0x0000000000017941 */ /* 0x000fea0003800000 */
.L_x_149:
        /* <DEDUP_REMOVED lines=10> */
.L_x_153:
[----:B------:R-:W1:Y:S02]  /*6250*/  MUFU.RCP R41, R54 ;  /* 0x0000003600297308 */ /* 0x000e640000001000 */
[----:B-1----:R-:W-:-:S04]  /*6260*/  FFMA R0, R54, R41, -1 ;  /* 0xbf80000036007423 */ /* 0x002fc80000000029 */
[----:B------:R-:W-:-:S04]  /*6270*/  FADD.FTZ R0, -R0, -RZ ;  /* 0x800000ff00007221 */ /* 0x000fc80000010100 */
[----:B------:R-:W-:-:S07]  /*6280*/  FFMA R41, R41, R0, R41 ;  /* 0x0000000029297223 */ /* 0x000fce0000000029 */
.L_x_154:
[----:B------:R-:W-:Y:S05]  /*6290*/  BSYNC B1 ;  /* 0x0000000000017941 */ /* 0x000fea0003800000 */
.L_x_152:
        /* <DEDUP_REMOVED lines=10> */
.L_x_156:
[----:B------:R-:W1:Y:S02]  /*6340*/  MUFU.RCP R44, R45 ;  /* 0x0000002d002c7308 */ /* 0x000e640000001000 */
[----:B-1----:R-:W-:-:S04]  /*6350*/  FFMA R0, R45, R44, -1 ;  /* 0xbf8000002d007423 */ /* 0x002fc8000000002c */
[----:B------:R-:W-:-:S04]  /*6360*/  FADD.FTZ R3, -R0, -RZ ;  /* 0x800000ff00037221 */ /* 0x000fc80000010100 */
[----:B------:R-:W-:-:S07]  /*6370*/  FFMA R44, R44, R3, R44 ;  /* 0x000000032c2c7223 */ /* 0x000fce000000002c */
.L_x_157:
[----:B------:R-:W-:Y:S05]  /*6380*/  BSYNC B1 ;  /* 0x0000000000017941 */ /* 0x000fea0003800000 */
.L_x_155:
        /* <DEDUP_REMOVED lines=8> */
[----:B------:R-:W-:Y:S05]  /*6410*/  BRA `(.L_x_160) ;  /* 0x0000000000107947 */ /* 0x000fea0003800000 */
.L_x_159:
[----:B------:R-:W1:Y:S02]  /*6420*/  MUFU.RCP R3, R52 ;  /* 0x0000003400037308 */ /* 0x000e640000001000 */
[----:B-1----:R-:W-:-:S04]  /*6430*/  FFMA R0, R52, R3, -1 ;  /* 0xbf80000034007423 */ /* 0x002fc80000000003 */
[----:B------:R-:W-:-:S04]  /*6440*/  FADD.FTZ R0, -R0, -RZ ;  /* 0x800000ff00007221 */ /* 0x000fc80000010100 */
[----:B------:R-:W-:-:S07]  /*6450*/  FFMA R3, R3, R0, R3 ;  /* 0x0000000003037223 */ /* 0x000fce0000000003 */
.L_x_160:
[----:B------:R-:W-:Y:S05]  /*6460*/  BSYNC B1 ;  /* 0x0000000000017941 */ /* 0x000fea0003800000 */
.L_x_158:
[----:B------:R-:W-:Y:S01]  /*6470*/  FMUL R40, R5, R40 ;  /* 0x0000002805287220 */ /* 0x000fe20000400000 */
[----:B------:R-:W-:Y:S01]  /*6480*/  MOV R5, UR10 ;  /* 0x0000000a00057c02 */ /* 0x000fe20008000f00 */
[----:B------:R-:W-:Y:S01]  /*6490*/  FMUL R29, R10, R29 ;  /* 0x0000001d0a1d7220 */ /* 0x000fe20000400000 */
[----:B------:R-:W-:Y:S01]  /*64a0*/  FMUL R30, R11, R30 ;  /* 0x0000001e0b1e7220 */ /* 0x000fe20000400000 */
[----:B------:R-:W-:Y:S01]  /*64b0*/  FMUL R31, R12, R31 ;  /* 0x0000001f0c1f7220 */ /* 0x000fe20000400000 */
[----:B------:R-:W-:Y:S01]  /*64c0*/  FMUL R32, R13, R32 ;  /* 0x000000200d207220 */ /* 0x000fe20000400000 */
[----:B------:R-:W-:Y:S02]  /*64d0*/  IMAD R14, R5, 0x1000, R14 ;  /* 0x00001000050e7824 */ /* 0x000fe400078e020e */
[----:B------:R-:W-:Y:S01]  /*64e0*/  FMUL R27, R8, R27 ;  /* 0x0000001b081b7220 */ /* 0x000fe20000400000 */
        /* <DEDUP_REMOVED lines=10> */
[----:B------:R-:W-:Y:S01]  /*6590*/  LEA R14, R14, UR52, 0x1 ;  /* 0x000000340e0e7c11 */ /* 0x000fe2000f8e08ff */
[----:B------:R-:W-:Y:S05]  /*65a0*/  WARPSYNC.ALL ;  /* 0x0000000000007948 */ /* 0x000fea0003800000 */
[----:B------:R-:W-:Y:S01]  /*65b0*/  F2FP.F16.F32.PACK_AB R29, R30, R29 ;  /* 0x0000001d1e1d723e */ /* 0x000fe200000000ff */
[----:B------:R-:W-:Y:S01]  /*65c0*/  BSSY B0, `(.L_x_161) ;  /* 0x000001d000007945 */ /* 0x000fe20003800000 */
[----:B------:R-:W-:-:S02]  /*65d0*/  F2FP.F16.F32.PACK_AB R30, R32, R31 ;  /* 0x0000001f201e723e */ /* 0x000fc400000000ff */
[----:B------:R-:W-:Y:S02]  /*65e0*/  F2FP.F16.F32.PACK_AB R28, R28, R27 ;  /* 0x0000001b1c1c723e */ /* 0x000fe400000000ff */
[----:B------:R-:W-:Y:S02]  /*65f0*/  F2FP.F16.F32.PACK_AB R31, R34, R33 ;  /* 0x00000021221f723e */ /* 0x000fe400000000ff */
[----:B------:R-:W-:Y:S02]  /*6600*/  F2FP.F16.F32.PACK_AB R4, R35, R38 ;  /* 0x000000262304723e */ /* 0x000fe400000000ff */
[----:B------:R-:W-:Y:S01]  /*6610*/  F2FP.F16.F32.PACK_AB R5, R39, R40 ;  /* 0x000000282705723e */ /* 0x000fe200000000ff */
[----:B------:R1:W-:Y:S01]  /*6620*/  STSM.16.M88.4 [R14+0x200], R28 ;  /* 0x0002001c0e007844 */ /* 0x0003e20000000200 */
[----:B------:R-:W-:Y:S02]  /*6630*/  F2FP.F16.F32.PACK_AB R6, R41, R42 ;  /* 0x0000002a2906723e */ /* 0x000fe400000000ff */
[----:B------:R-:W-:-:S02]  /*6640*/  F2FP.F16.F32.PACK_AB R7, R3, R44 ;  /* 0x0000002c0307723e */ /* 0x000fc400000000ff */
        /* <DEDUP_REMOVED lines=13> */
[----:B------:R-:W-:Y:S02]  /*6720*/  UIADD3 UR4, UR4, 0x200, URZ ;  /* 0x0000020004047890 */ /* 0x000fe4000fffe03f */
[----:B------:R-:W-:Y:S01]  /*6730*/  UIADD3.X UR13, URZ, UR57, URZ, UP0, !UPT ;  /* 0x000000393f0d7290 */ /* 0x000fe200087fe43f */
[----:B------:R-:W-:Y:S01]  /*6740*/  UMOV UR6, UR46 ;  /* 0x0000002e00067c82 */ /* 0x000fe20008000000 */
[----:B------:R-:W-:-:S07]  /*6750*/  UMOV UR7, UR47 ;  /* 0x0000002f00077c82 */ /* 0x000fce0008000000 */
[----:B------:R2:W-:Y:S01]  /*6760*/  UTMASTG.3D [UR4], [UR12] ;  /* 0x000000040c0073b5 */ /* 0x0005e20008010000 */
[----:B------:R0:W-:Y:S01]  /*6770*/  UTMACMDFLUSH ;  /* 0x00000000000079b7 */ /* 0x0001e20000000000 */
[----:B--2---:R-:W-:-:S04]  /*6780*/  DEPBAR.LE SB0, 0x1 ;  /* 0x000080400000791a */ /* 0x004fc80000000000 */
.L_x_162:
[----:B------:R-:W-:Y:S05]  /*6790*/  BSYNC B0 ;  /* 0x0000000000007941 */ /* 0x000fea0003800000 */
.L_x_161:
[----:B------:R-:W-:Y:S06]  /*67a0*/  BAR.SYNC.DEFER_BLOCKING 0x1, 0x100 ;  /* 0x0044000000007b1d */ /* 0x000fec0000010000 */
[----:B------:R-:W-:Y:S04]  /*67b0*/  BSSY B0, `(.L_x_163) ;  /* 0x0000009000007945 */ /* 0x000fe80003800000 */
[----:B------:R-:W-:Y:S05]  /*67c0*/  @P0 BRA `(.L_x_164) ;  /* 0x00000000001c0947 */ /* 0x000fea0003800000 */
[----:B------:R-:W-:-:S13]  /*67d0*/  ISETP.NE.AND P0, PT, R65, 0x3, PT ;  /* 0x000000034100780c */ /* 0x000fda0003f05270 */
[----:B------:R-:W-:Y:S05]  /*67e0*/  @!P0 BRA `(.L_x_165) ;  /* 0x0000000000048947 */ /* 0x000fea0003800000 */
[----:B------:R-:W-:Y:S01]  /*67f0*/  BPT.TRAP 0x1 ;  /* 0x000000040000795c */ /* 0x000fe20000300000 */
.L_x_165:
[----:B------:R-:W-:-:S04]  /*6800*/  ULEA UR4, UR38, UR52, 0x3 ;  /* 0x0000003426047291 */ /* 0x000fc8000f8e183f */
[----:B------:R-:W-:-:S04]  /*6810*/  UIADD3 UR4, UR4, 0x98, URZ ;  /* 0x0000009804047890 */ /* 0x000fc8000fffe03f */
[----:B------:R-:W-:-:S09]  /*6820*/  UPRMT UR4, UR51, 0x654, UR4 ;  /* 0x0000065433047896 */ /* 0x000fd20008000004 */
[----:B------:R-:W-:Y:S03]  /*6830*/  SYNCS.ARRIVE.TRANS64.RED.A1T0 RZ, [UR4], RZ ;  /* 0x000000ffffff79a7 */ /* 0x000fe60008100404 */
.L_x_164:
[----:B------:R-:W-:Y:S05]  /*6840*/  BSYNC B0 ;  /* 0x0000000000007941 */ /* 0x000fea0003800000 */
.L_x_163:
[----:B------:R-:W-:Y:S01]  /*6850*/  IADD3 R16, P0, R16, UR36, RZ ;  /* 0x0000002410107c10 */ /* 0x000fe2000ff1e0ff */
[----:B------:R-:W-:Y:S01]  /*6860*/  ULDC.64 UR4, c[0x0][0x8f8] ;  /* 0x00023e0000047ab9 */ /* 0x000fe20000000a00 */
[----:B------:R-:W-:Y:S01]  /*6870*/  UIADD3 UR38, UR38, 0x1, URZ ;  /* 0x0000000126267890 */ /* 0x000fe2000fffe03f */
[----:B------:R-:W-:Y:S01]  /*6880*/  PRMT R0, RZ, 0x7610, R0 ;  /* 0x00007610ff007816 */ /* 0x000fe20000000000 */
[----:B------:R-:W-:Y:S01]  /*6890*/  UMOV UR47, 0xffffffff ;  /* 0xffffffff002f7882 */ /* 0x000fe20000000000 */
[----:B------:R-:W-:Y:S01]  /*68a0*/  IADD3.X R17, R17, UR41, RZ, P0, !PT ;  /* 0x0000002911117c10 */ /* 0x000fe200087fe4ff */
[----:B------:R-:W-:Y:S01]  /*68b0*/  UISETP.NE.AND UP0, UPT, UR38, 0x3, UPT ;  /* 0x000000032600788c */ /* 0x000fe2000bf05270 */
[----:B------:R-:W-:Y:S01]  /*68c0*/  ISETP.GE.U32.AND P0, PT, R16, UR4, PT ;  /* 0x0000000410007c0c */ /* 0x000fe2000bf06070 */
[----:B------:R-:W-:Y:S01]  /*68d0*/  IMAD.MOV.U32 R60, RZ, RZ, -0x1 ;  /* 0xffffffffff3c7424 */ /* 0x000fe200078e00ff */
[----:B------:R-:W-:Y:S01]  /*68e0*/  MOV R23, 0xffffffff ;  /* 0xffffffff00177802 */ /* 0x000fe20000000f00 */
[----:B------:R-:W-:Y:S01]  /*68f0*/  USEL UR38, UR38, URZ, UP0 ;  /* 0x0000003f26267287 */ /* 0x000fe20008000000 */
[----:B------:R-:W-:-:S13]  /*6900*/  ISETP.GE.U32.AND.EX P0, PT, R17, UR5, PT, P0 ;  /* 0x0000000511007c0c */ /* 0x000fda000bf06100 */
[----:B------:R-:W-:Y:S05]  /*6910*/  @P0 BRA `(.L_x_166) ;  /* 0x0000000400680947 */ /* 0x000fea0003800000 */
[----:B------:R-:W2:Y:S01]  /*6920*/  S2R R12, SR_CTAID.X ;  /* 0x00000000000c7919 */ /* 0x000ea20000002500 */
[----:B------:R-:W3:Y:S01]  /*6930*/  LDC.64 R10, c[0x0][0x8d0] ;  /* 0x00023400ff0a7b82 */ /* 0x000ee20000000a00 */
[----:B------:R-:W-:Y:S01]  /*6940*/  ULDC UR4, c[0x0][0x150] ;  /* 0x0000540000047ab9 */ /* 0x000fe20000000800 */
[----:B------:R-:W-:Y:S01]  /*6950*/  MOV R8, R16 ;  /* 0x0000001000087202 */ /* 0x000fe20000000f00 */
[----:B------:R-:W4:Y:S01]  /*6960*/  S2R R24, SR_CTAID.Y ;  /* 0x0000000000187919 */ /* 0x000f220000002600 */
[----:B------:R-:W-:-:S04]  /*6970*/  IMAD.MOV.U32 R9, RZ, RZ, R17 ;  /* 0x000000ffff097224 */ /* 0x000fc800078e0011 */
[----:B------:R-:W4:Y:S08]  /*6980*/  LDC R25, c[0x0][0x144] ;  /* 0x00005100ff197b82 */ /* 0x000f300000000800 */
[----:B------:R-:W4:Y:S08]  /*6990*/  LDC R0, c[0x0][0x8d8] ;  /* 0x00023600ff007b82 */ /* 0x000f300000000800 */
[----:B-1----:R-:W1:Y:S01]  /*69a0*/  LDC.64 R14, c[0x0][0x8c8] ;  /* 0x00023200ff0e7b82 */ /* 0x002e620000000a00 */
[----:B---3--:R-:W-:-:S04]  /*69b0*/  ISETP.NE.U32.AND P0, PT, R10, RZ, PT ;  /* 0x000000ff0a00720c */ /* 0x008fc80003f05070 */
[----:B------:R-:W-:Y:S02]  /*69c0*/  ISETP.NE.AND.EX P0, PT, R11, RZ, PT, P0 ;  /* 0x000000ff0b00720c */ /* 0x000fe40003f05300 */
[----:B--2---:R-:W-:-:S05]  /*69d0*/  I2FP.F32.U32 R3, R12 ;  /* 0x0000000c00037245 */ /* 0x004fca0000201000 */
[----:B------:R-:W-:-:S04]  /*69e0*/  FMUL R3, R3, UR4 ;  /* 0x0000000403037c20 */ /* 0x000fc80008400000 */
[----:B------:R2:W3:Y:S02]  /*69f0*/  F2I.U32.TRUNC.NTZ R23, R3 ;  /* 0x0000000300177305 */ /* 0x0004e4000020f000 */
[----:B----4-:R-:W-:Y:S05]  /*6a00*/  @!P0 BRA `(.L_x_167) ;  /* 0x0000000000288947 */ /* 0x010fea0003800000 */
[----:B--2---:R-:W2:Y:S02]  /*6a10*/  LDC R3, c[0x0][0x8dc] ;  /* 0x00023700ff037b82 */ /* 0x004ea40000000800 */
[----:B--2---:R-:W-:-:S04]  /*6a20*/  IADD3 R3, P0, R16, R3, RZ ;  /* 0x0000000310037210 */ /* 0x004fc80007f1e0ff */
[----:B------:R-:W-:-:S05]  /*6a30*/  IADD3.X R13, RZ, R17, RZ, P0, !PT ;  /* 0x00000011ff0d7210 */ /* 0x000fca00007fe4ff */
[----:B------:R-:W-:-:S04]  /*6a40*/  IMAD.WIDE.U32 R4, R13, R10, RZ ;  /* 0x0000000a0d047225 */ /* 0x000fc800078e00ff */
[----:B------:R-:W-:-:S04]  /*6a50*/  IMAD.WIDE.U32 R6, P0, R3, R11, R4 ;  /* 0x0000000b03067225 */ /* 0x000fc80007800004 */
[----:B------:R-:W-:Y:S01]  /*6a60*/  IMAD.WIDE.U32 R4, R3, R10, RZ ;  /* 0x0000000a03047225 */ /* 0x000fe200078e00ff */
[----:B------:R-:W-:-:S03]  /*6a70*/  MOV R8, R7 ;  /* 0x0000000700087202 */ /* 0x000fc60000000f00 */
[----:B------:R-:W-:Y:S01]  /*6a80*/  IMAD.X R9, RZ, RZ, RZ, P0 ;  /* 0x000000ffff097224 */ /* 0x000fe200000e06ff */
[----:B------:R-:W-:-:S05]  /*6a90*/  IADD3 RZ, P0, R5, R6, RZ ;  /* 0x0000000605ff7210 */ /* 0x000fca0007f1e0ff */
[----:B------:R-:W-:-:S08]  /*6aa0*/  IMAD.WIDE.U32.X R8, R13, R11, R8, P0 ;  /* 0x0000000b0d087225 */ /* 0x000fd000000e0408 */
.L_x_167:
[----:B------:R-:W4:Y:S01]  /*6ab0*/  LDC.64 R20, c[0x0][0x8e8] ;  /* 0x00023a00ff147b82 */ /* 0x000f220000000a00 */
[-CC-:B------:R-:W-:Y:S01]  /*6ac0*/  SHF.R.U64 R31, R8, R0.reuse, R9.reuse ;  /* 0x00000000081f7219 */ /* 0x180fe20000001209 */
[----:B------:R-:W-:Y:S01]  /*6ad0*/  ULDC UR4, c[0x0][0x154] ;  /* 0x0000550000047ab9 */ /* 0x000fe20000000800 */
[----:B------:R-:W-:Y:S01]  /*6ae0*/  SHF.R.U32.HI R0, RZ, R0, R9 ;  /* 0x00000000ff007219 */ /* 0x000fe20000011609 */
[----:B------:R-:W-:Y:S01]  /*6af0*/  IMAD.MOV.U32 R7, RZ, RZ, 0x1 ;  /* 0x00000001ff077424 */ /* 0x000fe200078e00ff */
[----:B--2---:R-:W-:Y:S02]  /*6b00*/  IADD3 R3, P0, RZ, -R31, RZ ;  /* 0x8000001fff037210 */ /* 0x004fe40007f1e0ff */
[----:B---3--:R-:W-:Y:S01]  /*6b10*/  IADD3 R23, -R23, RZ, RZ ;  /* 0x000000ff17177210 */ /* 0x008fe20007ffe1ff */
[----:B------:R-:W2:Y:S02]  /*6b20*/  LDC R6, c[0x0][0x8c0] ;  /* 0x00023000ff067b82 */ /* 0x000ea40000000800 */
[----:B------:R-:W-:-:S02]  /*6b30*/  IMAD.X R5, RZ, RZ, ~R0, P0 ;  /* 0x000000ffff057224 */ /* 0x000fc400000e0e00 */
[----:B------:R-:W-:Y:S02]  /*6b40*/  IMAD R26, R25, R23, R12 ;  /* 0x00000017191a7224 */ /* 0x000fe400078e020c */
[-C--:B-1----:R-:W-:Y:S02]  /*6b50*/  IMAD R0, R5, R14.reuse, RZ ;  /* 0x0000000e05007224 */ /* 0x082fe400078e02ff */
[----:B------:R-:W1:Y:S01]  /*6b60*/  LDC R8, c[0x0][0x8b0] ;  /* 0x00022c00ff087b82 */ /* 0x000e620000000800 */
[----:B------:R-:W-:-:S04]  /*6b70*/  IMAD.WIDE.U32 R4, R3, R14, R16 ;  /* 0x0000000e03047225 */ /* 0x000fc800078e0010 */
[----:B------:R-:W-:Y:S01]  /*6b80*/  IMAD R3, R3, R15, R0 ;  /* 0x0000000f03037224 */ /* 0x000fe200078e0200 */
[----:B------:R-:W-:Y:S02]  /*6b90*/  I2FP.F32.U32 R0, R24 ;  /* 0x0000001800007245 */ /* 0x000fe40000201000 */
[----:B------:R-:W3:Y:S01]  /*6ba0*/  LDC R28, c[0x0][0x900] ;  /* 0x00024000ff1c7b82 */ /* 0x000ee20000000800 */
[----:B------:R-:W-:Y:S01]  /*6bb0*/  IMAD.IADD R3, R5, 0x1, R3 ;  /* 0x0000000105037824 */ /* 0x000fe200078e0203 */
[----:B----4-:R-:W-:Y:S01]  /*6bc0*/  ISETP.NE.U32.AND P0, PT, R20, RZ, PT ;  /* 0x000000ff1400720c */ /* 0x010fe20003f05070 */
[----:B------:R-:W-:Y:S01]  /*6bd0*/  FMUL R0, R0, UR4 ;  /* 0x0000000400007c20 */ /* 0x000fe20008400000 */
[----:B------:R-:W-:Y:S02]  /*6be0*/  MOV R5, 0xffffffff ;  /* 0xffffffff00057802 */ /* 0x000fe40000000f00 */
[----:B------:R-:W-:Y:S01]  /*6bf0*/  ISETP.NE.AND.EX P0, PT, R21, RZ, PT, P0 ;  /* 0x000000ff1500720c */ /* 0x000fe20003f05300 */
[----:B------:R4:W3:Y:S01]  /*6c00*/  F2I.U32.TRUNC.NTZ R13, R0 ;  /* 0x00000000000d7305 */ /* 0x0008e2000020f000 */
[----:B------:R-:W4:Y:S01]  /*6c10*/  LDC R15, c[0x0][0x148] ;  /* 0x00005200ff0f7b82 */ /* 0x000f220000000800 */
[----:B--2---:R-:W-:-:S02]  /*6c20*/  SHF.R.U64 R12, R4, R6, R3 ;  /* 0x00000006040c7219 */ /* 0x004fc40000001203 */
[----:B------:R-:W-:-:S05]  /*6c30*/  SHF.R.U32.HI R3, RZ, R6, R3 ;  /* 0x00000006ff037219 */ /* 0x000fca0000011603 */
[----:B------:R-:W2:Y:S01]  /*6c40*/  LDC R25, c[0x0][0x8a8] ;  /* 0x00022a00ff197b82 */ /* 0x000ea20000000800 */
[-CC-:B-1----:R-:W-:Y:S02]  /*6c50*/  SHF.R.U64 R10, R12, R8.reuse, R3.reuse ;  /* 0x000000080c0a7219 */ /* 0x182fe40000001203 */
[----:B------:R-:W-:-:S05]  /*6c60*/  SHF.R.U32.HI R3, RZ, R8, R3 ;  /* 0x00000008ff037219 */ /* 0x000fca0000011603 */
[----:B------:R-:W1:Y:S01]  /*6c70*/  LDC R27, c[0x0][0x8f0] ;  /* 0x00023c00ff1b7b82 */ /* 0x000e620000000800 */
[-C--:B---3--:R-:W-:Y:S02]  /*6c80*/  SHF.L.U32 R4, R5, R28.reuse, RZ ;  /* 0x0000001c05047219 */ /* 0x088fe400000006ff */
[-CC-:B------:R-:W-:Y:S02]  /*6c90*/  SHF.R.U64 R14, R10, R28.reuse, R3.reuse ;  /* 0x0000001c0a0e7219 */ /* 0x180fe40000001203 */
[----:B------:R-:W-:Y:S02]  /*6ca0*/  SHF.R.U32.HI R5, RZ, R28, R3 ;  /* 0x0000001cff057219 */ /* 0x000fe40000011603 */
[----:B------:R-:W-:Y:S01]  /*6cb0*/  LOP3.LUT R23, RZ, R4, RZ, 0x33, !PT ;  /* 0x00000004ff177212 */ /* 0x000fe200078e33ff */
[----:B------:R-:W3:Y:S01]  /*6cc0*/  LDC R29, c[0x0][0x8e0] ;  /* 0x00023800ff1d7b82 */ /* 0x000ee20000000800 */
[----:B------:R-:W-:Y:S02]  /*6cd0*/  SHF.L.U32 R28, R7, R28, RZ ;  /* 0x0000001c071c7219 */ /* 0x000fe400000006ff */
[----:B------:R-:W-:-:S05]  /*6ce0*/  MOV R4, R14 ;  /* 0x0000000e00047202 */ /* 0x000fca0000000f00 */
[----:B------:R-:W1:Y:S01]  /*6cf0*/  LDC R30, c[0x0][0x8b8] ;  /* 0x00022e00ff1e7b82 */ /* 0x000e620000000800 */
[----:B------:R-:W-:Y:S05]  /*6d00*/  @!P0 BRA `(.L_x_168) ;  /* 0x0000000000288947 */ /* 0x000fea0003800000 */
[----:B------:R-:W5:Y:S02]  /*6d10*/  LDC R3, c[0x0][0x8f4] ;  /* 0x00023d00ff037b82 */ /* 0x000f640000000800 */
[----:B-----5:R-:W-:-:S05]  /*6d20*/  IADD3 R3, P0, R14, R3, RZ ;  /* 0x000000030e037210 */ /* 0x020fca0007f1e0ff */
[----:B------:R-:W-:-:S04]  /*6d30*/  IMAD.X R11, RZ, RZ, R5, P0 ;  /* 0x000000ffff0b7224 */ /* 0x000fc800000e0605 */
[----:B------:R-:W-:-:S04]  /*6d40*/  IMAD.WIDE.U32 R4, R11, R20, RZ ;  /* 0x000000140b047225 */ /* 0x000fc800078e00ff */
[----:B------:R-:W-:-:S04]  /*6d50*/  IMAD.WIDE.U32 R6, P0, R3, R21, R4 ;  /* 0x0000001503067225 */ /* 0x000fc80007800004 */
[----:B------:R-:W-:Y:S01]  /*6d60*/  IMAD.WIDE.U32 R4, R3, R20, RZ ;  /* 0x0000001403047225 */ /* 0x000fe200078e00ff */
[----:B------:R-:W-:-:S03]  /*6d70*/  IADD3.X R9, RZ, RZ, RZ, P0, !PT ;  /* 0x000000ffff097210 */ /* 0x000fc600007fe4ff */
[----:B------:R-:W-:Y:S01]  /*6d80*/  IMAD.MOV.U32 R8, RZ, RZ, R7 ;  /* 0x000000ffff087224 */ /* 0x000fe200078e0007 */
[----:B------:R-:W-:-:S05]  /*6d90*/  IADD3 RZ, P0, R5, R6, RZ ;  /* 0x0000000605ff7210 */ /* 0x000fca0007f1e0ff */
[----:B------:R-:W-:-:S08]  /*6da0*/  IMAD.WIDE.U32.X R4, R11, R21, R8, P0 ;  /* 0x000000150b047225 */ /* 0x000fd000000e0408 */
.L_x_168:
[----:B------:R-:W-:Y:S02]  /*6db0*/  ISETP.NE.AND P0, PT, R2, 0x1, PT ;  /* 0x000000010200780c */ /* 0x000fe40003f05270 */
[----:B-1--4-:R-:W-:Y:S01]  /*6dc0*/  SHF.R.U64 R0, R4, R27, R5 ;  /* 0x0000001b04007219 */ /* 0x012fe20000001205 */
[----:B--2---:R-:W-:Y:S01]  /*6dd0*/  VIADD R5, R25, 0xffffffff ;  /* 0xffffffff19057836 */ /* 0x004fe20000000000 */
[----:B------:R-:W-:Y:S02]  /*6de0*/  LOP3.LUT R23, R10, R23, RZ, 0xc0, !PT ;  /* 0x000000170a177212 */ /* 0x000fe400078ec0ff */
[----:B------:R-:W-:Y:S02]  /*6df0*/  IADD3 R13, -R13, RZ, RZ ;  /* 0x000000ff0d0d7210 */ /* 0x000fe40007ffe1ff */
[----:B------:R-:W-:Y:S01]  /*6e00*/  IADD3 R3, -R0, RZ, RZ ;  /* 0x000000ff00037210 */ /* 0x000fe20007ffe1ff */
[----:B------:R-:W-:Y:S01]  /*6e10*/  IMAD R23, R28, R0, R23 ;  /* 0x000000001c177224 */ /* 0x000fe200078e0217 */
[----:B------:R-:W-:-:S02]  /*6e20*/  LOP3.LUT R5, R12, R5, RZ, 0xc0, !PT ;  /* 0x000000050c057212 */ /* 0x000fc400078ec0ff */
[----:B------:R-:W-:Y:S01]  /*6e30*/  R2UR UR47, R31 ;  /* 0x000000001f2f72ca */ /* 0x000fe200000e0000 */
[----:B------:R-:W-:Y:S02]  /*6e40*/  @P0 IMAD R26, R15, R13, R24 ;  /* 0x0000000d0f1a0224 */ /* 0x000fe400078e0218 */
[----:B---3--:R-:W-:Y:S02]  /*6e50*/  IMAD R0, R3, R29, R14 ;  /* 0x0000001d03007224 */ /* 0x008fe400078e020e */
[----:B------:R-:W-:Y:S02]  /*6e60*/  IMAD R23, R23, R30, R26 ;  /* 0x0000001e17177224 */ /* 0x000fe400078e021a */
[----:B------:R-:W-:Y:S02]  /*6e70*/  IMAD R0, R0, R25, R5 ;  /* 0x0000001900007224 */ /* 0x000fe400078e0205 */
[----:B------:R-:W-:-:S03]  /*6e80*/  IMAD.MOV.U32 R3, RZ, RZ, 0x1 ;  /* 0x00000001ff037424 */ /* 0x000fc600078e00ff */
[----:B------:R-:W-:Y:S02]  /*6e90*/  SEL R60, R0, R23, !P0 ;  /* 0x00000017003c7207 */ /* 0x000fe40004000000 */
[----:B------:R-:W-:Y:S02]  /*6ea0*/  SEL R23, R23, R0, !P0 ;  /* 0x0000000017177207 */ /* 0x000fe40004000000 */
[----:B------:R-:W-:-:S07]  /*6eb0*/  PRMT R0, R3, 0x7610, R0 ;  /* 0x0000761003007816 */ /* 0x000fce0000000000 */
.L_x_166:
[----:B------:R-:W-:Y:S01]  /*6ec0*/  UIADD3 UR48, UR10, 0x1, URZ ;  /* 0x000000010a307890 */ /* 0x000fe2000fffe03f */
[----:B------:R-:W-:Y:S01]  /*6ed0*/  LOP3.LUT P0, RZ, R0, 0xff, RZ, 0xc0, !PT ;  /* 0x000000ff00ff7812 */ /* 0x000fe2000780c0ff */
[----:B------:R-:W-:Y:S02]  /*6ee0*/  ULOP3.LUT UR43, UR8, 0x7, URZ, 0xc0, !UPT ;  /* 0x00000007082b7892 */ /* 0x000fe4000f8ec03f */
[----:B------:R-:W-:Y:S02]  /*6ef0*/  UISETP.NE.AND UP0, UPT, UR48, 0x3, UPT ;  /* 0x000000033000788c */ /* 0x000fe4000bf05270 */
[----:B------:R-:W-:Y:S02]  /*6f00*/  UIADD3 UR39, UR39, 0x2, URZ ;  /* 0x0000000227277890 */ /* 0x000fe4000fffe03f */
[----:B------:R-:W-:Y:S02]  /*6f10*/  USEL UR49, URZ, 0x1, UP0 ;  /* 0x000000013f317887 */ /* 0x000fe40008000000 */
[----:B------:R-:W-:-:S02]  /*6f20*/  USEL UR48, UR48, URZ, UP0 ;  /* 0x0000003f30307287 */ /* 0x000fc40008000000 */
[----:B------:R-:W-:Y:S02]  /*6f30*/  ULOP3.LUT UR49, UR9, UR49, URZ, 0x3c, !UPT ;  /* 0x0000003109317292 */ /* 0x000fe4000f8e3c3f */
[----:B------:R-:W-:Y:S10]  /*6f40*/  @P0 BRA `(.L_x_169) ;  /* 0xffffffa4005c0947 */ /* 0x000ff4000383ffff */
[----:B------:R-:W-:-:S13]  /*6f50*/  PLOP3.LUT P0, PT, PT, PT, PT, 0x8, 0x0 ;  /* 0x000000000000781c */ /* 0x000fda0003f0e170 */
.L_x_19:
[----:B------:R-:W-:Y:S05]  /*6f60*/  @P0 BRA `(.L_x_11) ;  /* 0x0000002800f00947 */ /* 0x000fea0003800000 */
[----:B------:R-:W-:Y:S01]  /*6f70*/  ULDC.64 UR6, c[0x0][0x588] ;  /* 0x0001620000067ab9 */ /* 0x000fe20000000a00 */
[----:B------:R-:W-:Y:S01]  /*6f80*/  ULDC.64 UR4, c[0x0][0x590] ;  /* 0x0001640000047ab9 */ /* 0x000fe20000000a00 */
[----:B------:R-:W-:Y:S01]  /*6f90*/  ISETP.NE.U32.AND P0, PT, RZ, UR6, PT ;  /* 0x00000006ff007c0c */ /* 0x000fe2000bf05070 */
[----:B------:R-:W-:-:S04]  /*6fa0*/  DEPBAR.LE SB0, 0x0 ;  /* 0x000080000000791a */ /* 0x000fc80000000000 */
[----:B------:R-:W-:Y:S01]  /*6fb0*/  ISETP.NE.U32.AND P1, PT, RZ, UR4, PT ;  /* 0x00000004ff007c0c */ /* 0x000fe2000bf25070 */
[----:B------:R-:W-:Y:S01]  /*6fc0*/  BSSY B0, `(.L_x_170) ;  /* 0x0000015000007945 */ /* 0x000fe20003800000 */
[----:B------:R-:W-:Y:S02]  /*6fd0*/  ISETP.NE.AND.EX P0, PT, RZ, UR7, PT, P0 ;  /* 0x00000007ff007c0c */ /* 0x000fe4000bf05300 */
[----:B------:R-:W-:-:S13]  /*6fe0*/  ISETP.NE.AND.EX P1, PT, RZ, UR5, PT, P1 ;  /* 0x00000005ff007c0c */ /* 0x000fda000bf25310 */
[----:B------:R-:W-:Y:S05]  /*6ff0*/  @P0 BRA P1, `(.L_x_171) ;  /* 0x0000000000440947 */ /* 0x000fea0000800000 */
[----:B------:R-:W-:-:S04]  /*7000*/  ISETP.NE.U32.AND P0, PT, RZ, UR4, PT ;  /* 0x00000004ff007c0c */ /* 0x000fc8000bf05070 */
[----:B------:R-:W-:-:S13]  /*7010*/  ISETP.NE.AND.EX P0, PT, RZ, UR5, PT, P0 ;  /* 0x00000005ff007c0c */ /* 0x000fda000bf05300 */
[----:B------:R-:W-:Y:S05]  /*7020*/  @!P0 BRA `(.L_x_172) ;  /* 0x00000000002c8947 */ /* 0x000fea0003800000 */
[----:B------:R-:W-:-:S13]  /*7030*/  LOP3.LUT P0, RZ, R56, 0xff, RZ, 0xc0, !PT ;  /* 0x000000ff38ff7812 */ /* 0x000fda000780c0ff */
[----:B------:R-:W-:Y:S05]  /*7040*/  @!P0 BRA `(.L_x_173) ;  /* 0x0000000000108947 */ /* 0x000fea0003800000 */
[----:B-----5:R-:W-:-:S13]  /*7050*/  FSETP.NEU.AND P0, PT, R57, RZ, PT ;  /* 0x000000ff3900720b */ /* 0x020fda0003f0d000 */
[----:B------:R-:W-:Y:S05]  /*7060*/  @!P0 BREAK B0 ;  /* 0x0000000000008942 */ /* 0x000fea0003800000 */
[----:B------:R-:W-:Y:S05]  /*7070*/  @P0 BRA `(.L_x_171) ;  /* 0x0000000000240947 */ /* 0x000fea0003800000 */
[----:B------:R-:W-:Y:S05]  /*7080*/  BRA `(.L_x_11) ;  /* 0x0000002800a87947 */ /* 0x000fea0003800000 */
.L_x_173:
[----:B------:R-:W-:-:S04]  /*7090*/  ISETP.NE.U32.AND P0, PT, RZ, UR6, PT ;  /* 0x00000006ff007c0c */ /* 0x000fc8000bf05070 */
[----:B------:R-:W-:-:S13]  /*70a0*/  ISETP.NE.AND.EX P0, PT, RZ, UR7, PT, P0 ;  /* 0x00000007ff007c0c */ /* 0x000fda000bf05300 */
[----:B------:R-:W-:Y:S05]  /*70b0*/  @!P0 BREAK B0 ;  /* 0x0000000000008942 */ /* 0x000fea0003800000 */
[----:B------:R-:W-:Y:S05]  /*70c0*/  @P0 BRA `(.L_x_171) ;  /* 0x0000000000100947 */ /* 0x000fea0003800000 */
[----:B------:R-:W-:Y:S05]  /*70d0*/  BRA `(.L_x_11) ;  /* 0x0000002800947947 */ /* 0x000fea0003800000 */
.L_x_172:
[----:B-----5:R-:W-:-:S13]  /*70e0*/  FSETP.NEU.AND P0, PT, R57, RZ, PT ;  /* 0x000000ff3900720b */ /* 0x020fda0003f0d000 */
[----:B------:R-:W-:Y:S05]  /*70f0*/  @!P0 BREAK B0 ;  /* 0x0000000000008942 */ /* 0x000fea0003800000 */
[----:B------:R-:W-:Y:S05]  /*7100*/  @!P0 BRA `(.L_x_11) ;  /* 0x0000002800888947 */ /* 0x000fea0003800000 */
.L_x_171:
[----:B------:R-:W-:Y:S05]  /*7110*/  BSYNC B0 ;  /* 0x0000000000007941 */ /* 0x000fea0003800000 */
.L_x_170:
[----:B------:R-:W-:-:S04]  /*7120*/  LOP3.LUT R19, R19, 0x1, RZ, 0xfc, !PT ;  /* 0x0000000113137812 */ /* 0x000fc800078efcff */
[----:B------:R-:W-:-:S13]  /*7130*/  ISETP.NE.AND P0, PT, R19, 0x3, PT ;  /* 0x000000031300780c */ /* 0x000fda0003f05270 */
[----:B------:R-:W-:Y:S05]  /*7140*/  @!P0 BRA `(.L_x_174) ;  /* 0x0000000000048947 */ /* 0x000fea0003800000 */
[----:B------:R-:W-:Y:S01]  /*7150*/  BPT.TRAP 0x1 ;  /* 0x000000040000795c */ /* 0x000fe20000300000 */
.L_x_174:
[----:B------:R-:W3:Y:S01]  /*7160*/  S2UR UR5, SR_CgaCtaId ;  /* 0x00000000000579c3 */ /* 0x000ee20000008800 */
[----:B------:R-:W-:Y:S02]  /*7170*/  UMOV UR4, 0x400 ;  /* 0x0000040000047882 */ /* 0x000fe40000000000 */
[----:B---3--:R-:W-:-:S04]  /*7180*/  ULEA UR4, UR5, UR4, 0x18 ;  /* 0x0000000405047291 */ /* 0x008fc8000f8ec03f */
[----:B------:R-:W-:-:S04]  /*7190*/  ULEA UR4, UR38, UR4, 0x3 ;  /* 0x0000000426047291 */ /* 0x000fc8000f8e183f */
[----:B------:R-:W-:-:S04]  /*71a0*/  UIADD3 UR4, UR4, 0x98, URZ ;  /* 0x0000009804047890 */ /* 0x000fc8000fffe03f */
[----:B------:R-:W-:-:S09]  /*71b0*/  UPRMT UR4, UR5, 0x654, UR4 ;  /* 0x0000065405047896 */ /* 0x000fd20008000004 */
[----:B------:R-:W-:Y:S01]  /*71c0*/  SYNCS.ARRIVE.TRANS64.RED.A1T0 RZ, [UR4], RZ ;  /* 0x000000ffffff79a7 */ /* 0x000fe20008100404 */
[----:B------:R-:W-:Y:S05]  /*71d0*/  BRA `(.L_x_11) ;  /* 0x0000002800547947 */ /* 0x000fea0003800000 */
.L_x_10:
[----:B------:R-:W-:Y:S01]  /*71e0*/  ULDC.64 UR4, c[0x0][0x8f8] ;  /* 0x00023e0000047ab9 */ /* 0x000fe20000000a00 */
[----:B------:R-:W-:Y:S01]  /*71f0*/  PRMT R10, RZ, 0x7610, R10 ;  /* 0x00007610ff0a7816 */ /* 0x000fe2000000000a */
[----:B------:R-:W-:Y:S01]  /*7200*/  IMAD.MOV.U32 R7, RZ, RZ, -0x1 ;  /* 0xffffffffff077424 */ /* 0x000fe200078e00ff */
[----:B------:R-:W-:Y:S02]  /*7210*/  ISETP.GE.U32.AND P1, PT, R16, UR4, PT ;  /* 0x0000000410007c0c */ /* 0x000fe4000bf26070 */
[----:B------:R-:W-:Y:S02]  /*7220*/  MOV R13, 0xffffffff ;  /* 0xffffffff000d7802 */ /* 0x000fe40000000f00 */
[----:B------:R-:W-:Y:S02]  /*7230*/  ISETP.GE.U32.AND.EX P1, PT, R17, UR5, PT, P1 ;  /* 0x0000000511007c0c */ /* 0x000fe4000bf26110 */
[----:B------:R-:W-:-:S11]  /*7240*/  MOV R6, 0xffffffff ;  /* 0xffffffff00067802 */ /* 0x000fd60000000f00 */
[----:B------:R-:W-:Y:S05]  /*7250*/  @P1 BRA `(.L_x_175) ;  /* 0x00000004005c1947 */ /* 0x000fea0003800000 */
[----:B------:R-:W1:Y:S01]  /*7260*/  LDC.64 R14, c[0x0][0x8d0] ;  /* 0x00023400ff0e7b82 */ /* 0x000e620000000a00 */
[----:B------:R-:W-:Y:S01]  /*7270*/  IMAD.MOV.U32 R12, RZ, RZ, R16 ;  /* 0x000000ffff0c7224 */ /* 0x000fe200078e0010 */
[----:B------:R-:W-:-:S06]  /*7280*/  MOV R13, R17 ;  /* 0x00000011000d7202 */ /* 0x000fcc0000000f00 */
[----:B------:R-:W2:Y:S08]  /*7290*/  LDC R20, c[0x0][0x8d8] ;  /* 0x00023600ff147b82 */ /* 0x000eb00000000800 */
[----:B------:R-:W3:Y:S01]  /*72a0*/  LDC.64 R24, c[0x0][0x8c8] ;  /* 0x00023200ff187b82 */ /* 0x000ee20000000a00 */
[----:B-1----:R-:W-:-:S04]  /*72b0*/  ISETP.NE.U32.AND P1, PT, R14, RZ, PT ;  /* 0x000000ff0e00720c */ /* 0x002fc80003f25070 */
[----:B------:R-:W-:-:S13]  /*72c0*/  ISETP.NE.AND.EX P1, PT, R15, RZ, PT, P1 ;  /* 0x000000ff0f00720c */ /* 0x000fda0003f25310 */
[----:B--23--:R-:W-:Y:S05]  /*72d0*/  @!P1 BRA `(.L_x_176) ;  /* 0x0000000000289947 */ /* 0x00cfea0003800000 */
[----:B------:R-:W1:Y:S02]  /*72e0*/  LDC R7, c[0x0][0x8dc] ;  /* 0x00023700ff077b82 */ /* 0x000e640000000800 */
[----:B-1----:R-:W-:-:S05]  /*72f0*/  IADD3 R13, P1, R16, R7, RZ ;  /* 0x00000007100d7210 */ /* 0x002fca0007f3e0ff */
        /* <DEDUP_REMOVED lines=8> */
.L_x_176:
[--C-:B------:R-:W-:Y:S01]  /*7380*/  SHF.R.U64 R14, R12, R20, R13.reuse ;  /* 0x000000140c0e7219 */ /* 0x100fe2000000120d */
[----:B------:R-:W1:Y:S01]  /*7390*/  LDC R26, c[0x0][0x8c0] ;  /* 0x00023000ff1a7b82 */ /* 0x000e620000000800 */
[----:B------:R-:W-:Y:S01]  /*73a0*/  I2FP.F32.U32 R7, R8 ;  /* 0x0000000800077245 */ /* 0x000fe20000201000 */
[----:B------:R-:W-:Y:S01]  /*73b0*/  ULDC UR4, c[0x0][0x150] ;  /* 0x0000540000047ab9 */ /* 0x000fe20000000800 */
[----:B------:R-:W-:Y:S02]  /*73c0*/  SHF.R.U32.HI R6, RZ, R20, R13 ;  /* 0x00000014ff067219 */ /* 0x000fe4000001160d */
[----:B------:R-:W-:Y:S01]  /*73d0*/  IADD3 R9, P1, RZ, -R14, RZ ;  /* 0x8000000eff097210 */ /* 0x000fe20007f3e0ff */
[----:B------:R-:W-:Y:S01]  /*73e0*/  FMUL R13, R7, UR4 ;  /* 0x00000004070d7c20 */ /* 0x000fe20008400000 */
[----:B------:R-:W-:Y:S01]  /*73f0*/  ULDC UR4, c[0x0][0x154] ;  /* 0x0000550000047ab9 */ /* 0x000fe20000000800 */
[----:B------:R-:W2:Y:S01]  /*7400*/  LDC.64 R28, c[0x0][0x8e8] ;  /* 0x00023a00ff1c7b82 */ /* 0x000ea20000000a00 */
[----:B------:R-:W-:Y:S01]  /*7410*/  IADD3.X R11, RZ, ~R6, RZ, P1, !PT ;  /* 0x80000006ff0b7210 */ /* 0x000fe20000ffe4ff */
[----:B------:R-:W-:-:S02]  /*7420*/  IMAD.WIDE.U32 R6, R9, R24, R16 ;  /* 0x0000001809067225 */ /* 0x000fc400078e0010 */
[----:B------:R-:W3:Y:S02]  /*7430*/  F2I.U32.TRUNC.NTZ R13, R13 ;  /* 0x0000000d000d7305 */ /* 0x000ee4000020f000 */
[----:B------:R-:W-:Y:S02]  /*7440*/  IMAD R10, R11, R24, RZ ;  /* 0x000000180b0a7224 */ /* 0x000fe400078e02ff */
[----:B------:R-:W4:Y:S02]  /*7450*/  LDC R15, c[0x0][0x144] ;  /* 0x00005100ff0f7b82 */ /* 0x000f240000000800 */
[----:B------:R-:W-:Y:S02]  /*7460*/  IMAD R9, R9, R25, R10 ;  /* 0x0000001909097224 */ /* 0x000fe400078e020a */
[----:B------:R-:W-:Y:S02]  /*7470*/  IMAD.MOV.U32 R10, RZ, RZ, -0x1 ;  /* 0xffffffffff0a7424 */ /* 0x000fe400078e00ff */
[----:B------:R-:W-:Y:S01]  /*7480*/  IMAD.IADD R7, R7, 0x1, R9 ;  /* 0x0000000107077824 */ /* 0x000fe200078e0209 */
[----:B------:R-:W-:Y:S01]  /*7490*/  I2FP.F32.U32 R9, R3 ;  /* 0x0000000300097245 */ /* 0x000fe20000201000 */
[----:B------:R-:W5:Y:S03]  /*74a0*/  LDC R20, c[0x0][0x8b0] ;  /* 0x00022c00ff147b82 */ /* 0x000f660000000800 */
[----:B-1----:R-:W-:Y:S01]  /*74b0*/  SHF.R.U64 R12, R6, R26, R7 ;  /* 0x0000001a060c7219 */ /* 0x002fe20000001207 */
[----:B------:R-:W-:Y:S01]  /*74c0*/  FMUL R9, R9, UR4 ;  /* 0x0000000409097c20 */ /* 0x000fe20008400000 */
[----:B---3--:R-:W-:-:S02]  /*74d0*/  IADD3 R6, -R13, RZ, RZ ;  /* 0x000000ff0d067210 */ /* 0x008fc40007ffe1ff */
[----:B------:R-:W-:Y:S01]  /*74e0*/  SHF.R.U32.HI R7, RZ, R26, R7 ;  /* 0x0000001aff077219 */ /* 0x000fe20000011607 */
[----:B------:R-:W1:Y:S01]  /*74f0*/  LDC R11, c[0x0][0x900] ;  /* 0x00024000ff0b7b82 */ /* 0x000e620000000800 */
[----:B--2---:R-:W-:-:S04]  /*7500*/  ISETP.NE.U32.AND P1, PT, R28, RZ, PT ;  /* 0x000000ff1c00720c */ /* 0x004fc80003f25070 */
[----:B------:R-:W-:-:S03]  /*7510*/  ISETP.NE.AND.EX P1, PT, R29, RZ, PT, P1 ;  /* 0x000000ff1d00720c */ /* 0x000fc60003f25310 */
[----:B------:R-:W2:Y:S01]  /*7520*/  LDC R24, c[0x0][0x148] ;  /* 0x00005200ff187b82 */ /* 0x000ea20000000800 */
[----:B----4-:R-:W-:Y:S01]  /*7530*/  IMAD R25, R15, R6, R8 ;  /* 0x000000060f197224 */ /* 0x010fe200078e0208 */
[----:B------:R-:W-:-:S06]  /*7540*/  MOV R8, 0x1 ;  /* 0x0000000100087802 */ /* 0x000fcc0000000f00 */
[----:B------:R-:W3:Y:S01]  /*7550*/  LDC R23, c[0x0][0x8a8] ;  /* 0x00022a00ff177b82 */ /* 0x000ee20000000800 */
[-CC-:B-----5:R-:W-:Y:S02]  /*7560*/  SHF.R.U64 R15, R12, R20.reuse, R7.reuse ;  /* 0x000000140c0f7219 */ /* 0x1a0fe40000001207 */
[----:B------:R-:W-:Y:S02]  /*7570*/  SHF.R.U32.HI R6, RZ, R20, R7 ;  /* 0x00000014ff067219 */ /* 0x000fe40000011607 */
[----:B------:R4:W1:Y:S03]  /*7580*/  F2I.U32.TRUNC.NTZ R20, R9 ;  /* 0x0000000900147305 */ /* 0x000866000020f000 */
[----:B------:R-:W2:Y:S01]  /*7590*/  LDC R27, c[0x0][0x8f0] ;  /* 0x00023c00ff1b7b82 */ /* 0x000ea20000000800 */
[-C--:B-1----:R-:W-:Y:S02]  /*75a0*/  SHF.R.U64 R21, R15, R11.reuse, R6 ;  /* 0x0000000b0f157219 */ /* 0x082fe40000001206 */
[----:B------:R-:W-:-:S02]  /*75b0*/  SHF.L.U32 R10, R10, R11, RZ ;  /* 0x0000000b0a0a7219 */ /* 0x000fc400000006ff */
[-C--:B------:R-:W-:Y:S01]  /*75c0*/  SHF.R.U32.HI R7, RZ, R11.reuse, R6 ;  /* 0x0000000bff077219 */ /* 0x080fe20000011606 */
[----:B------:R-:W-:Y:S01]  /*75d0*/  IMAD.MOV.U32 R6, RZ, RZ, R21 ;  /* 0x000000ffff067224 */ /* 0x000fe200078e0015 */
[----:B------:R-:W-:Y:S01]  /*75e0*/  SHF.L.U32 R26, R8, R11, RZ ;  /* 0x0000000b081a7219 */ /* 0x000fe200000006ff */
[----:B------:R-:W1:Y:S01]  /*75f0*/  LDC R30, c[0x0][0x8e0] ;  /* 0x00023800ff1e7b82 */ /* 0x000e620000000800 */
[----:B------:R-:W-:-:S07]  /*7600*/  LOP3.LUT R32, RZ, R10, RZ, 0x33, !PT ;  /* 0x0000000aff207212 */ /* 0x000fce00078e33ff */
[----:B------:R-:W1:Y:S01]  /*7610*/  LDC R31, c[0x0][0x8b8] ;  /* 0x00022e00ff1f7b82 */ /* 0x000e620000000800 */
[----:B----4-:R-:W-:Y:S05]  /*7620*/  @!P1 BRA `(.L_x_177) ;  /* 0x0000000000289947 */ /* 0x010fea0003800000 */
[----:B------:R-:W4:Y:S02]  /*7630*/  LDC R6, c[0x0][0x8f4] ;  /* 0x00023d00ff067b82 */ /* 0x000f240000000800 */
[----:B----4-:R-:W-:-:S04]  /*7640*/  IADD3 R11, P1, R21, R6, RZ ;  /* 0x00000006150b7210 */ /* 0x010fc80007f3e0ff */
        /* <DEDUP_REMOVED lines=8> */
.L_x_177:
[----:B------:R-:W-:Y:S01]  /*76d0*/  ISETP.NE.AND P1, PT, R2, 0x1, PT ;  /* 0x000000010200780c */ /* 0x000fe20003f25270 */
[----:B------:R-:W-:Y:S01]  /*76e0*/  IMAD.MOV R20, RZ, RZ, -R20 ;  /* 0x000000ffff147224 */ /* 0x000fe200078e0a14 */
[----:B--2---:R-:W-:Y:S02]  /*76f0*/  SHF.R.U64 R7, R6, R27, R7 ;  /* 0x0000001b06077219 */ /* 0x004fe40000001207 */
[----:B------:R-:W-:Y:S02]  /*7700*/  LOP3.LUT R6, R15, R32, RZ, 0xc0, !PT ;  /* 0x000000200f067212 */ /* 0x000fe400078ec0ff */
[----:B---3--:R-:W-:Y:S01]  /*7710*/  IADD3 R9, R23, -0x1, RZ ;  /* 0xffffffff17097810 */ /* 0x008fe20007ffe0ff */
[----:B------:R-:W-:Y:S01]  /*7720*/  IMAD.MOV R8, RZ, RZ, -R7 ;  /* 0x000000ffff087224 */ /* 0x000fe200078e0a07 */
[----:B------:R-:W-:Y:S01]  /*7730*/  MOV R10, 0x1 ;  /* 0x00000001000a7802 */ /* 0x000fe20000000f00 */
[----:B------:R-:W-:Y:S01]  /*7740*/  IMAD R6, R26, R7, R6 ;  /* 0x000000071a067224 */ /* 0x000fe200078e0206 */
[----:B------:R-:W-:-:S03]  /*7750*/  LOP3.LUT R12, R12, R9, RZ, 0xc0, !PT ;  /* 0x000000090c0c7212 */ /* 0x000fc600078ec0ff */
[----:B------:R-:W-:Y:S02]  /*7760*/  @P1 IMAD R25, R24, R20, R3 ;  /* 0x0000001418191224 */ /* 0x000fe400078e0203 */
[----:B-1----:R-:W-:Y:S02]  /*7770*/  IMAD R3, R8, R30, R21 ;  /* 0x0000001e08037224 */ /* 0x002fe400078e0215 */
[----:B------:R-:W-:Y:S02]  /*7780*/  IMAD R13, R6, R31, R25 ;  /* 0x0000001f060d7224 */ /* 0x000fe400078e0219 */
[----:B------:R-:W-:-:S05]  /*7790*/  IMAD R6, R3, R23, R12 ;  /* 0x0000001703067224 */ /* 0x000fca00078e020c */
[----:B------:R-:W-:Y:S02]  /*77a0*/  SEL R7, R6, R13, !P1 ;  /* 0x0000000d06077207 */ /* 0x000fe40004800000 */
[----:B------:R-:W-:Y:S01]  /*77b0*/  SEL R13, R13, R6, !P1 ;  /* 0x000000060d0d7207 */ /* 0x000fe20004800000 */
[----:B------:R-:W-:-:S07]  /*77c0*/  IMAD.MOV.U32 R6, RZ, RZ, R14 ;  /* 0x000000ffff067224 */ /* 0x000fce00078e000e */
.L_x_175:
[----:B------:R-:W-:-:S08]  /*77d0*/  NOP ;  /* 0x0000000000007918 */ /* 0x000fd00000000000 */
[----:B------:R-:W1:-:S00]  /*77e0*/  USETMAXREG.DEALLOC.CTAPOOL 0x28 ;  /* 0x00000028000079c8 */ /* 0x000e4000080e0500 */
[----:B-1----:R-:W-:-:S13]  /*77f0*/  ISETP.NE.AND P1, PT, R0, 0x1, PT ;  /* 0x000000010000780c */ /* 0x002fda0003f25270 */
[----:B------:R-:W-:Y:S05]  /*7800*/  @!P1 BRA `(.L_x_11) ;  /* 0x0000002000c89947 */ /* 0x000fea0003800000 */
[----:B------:R-:W-:Y:S05]  /*7810*/  @!P4 BRA `(.L_x_178) ;  /* 0x000000100050c947 */ /* 0x000fea0003800000 */
[----:B------:R-:W-:-:S13]  /*7820*/  ISETP.NE.OR P0, PT, R0, 0x2, P0 ;  /* 0x000000020000780c */ /* 0x000fda0000705670 */
[----:B------:R-:W-:Y:S05]  /*7830*/  @P0 BRA `(.L_x_11) ;  /* 0x0000002000bc0947 */ /* 0x000fea0003800000 */
[----:B------:R-:W-:-:S13]  /*7840*/  LOP3.LUT P1, RZ, R10, 0xff, RZ, 0xc0, !PT ;  /* 0x000000ff0aff7812 */ /* 0x000fda000782c0ff */
[----:B------:R-:W-:Y:S05]  /*7850*/  @!P1 BRA `(.L_x_179) ;  /* 0x0000000000189947 */ /* 0x000fea0003800000 */
[----:B------:R-:W-:Y:S01]  /*7860*/  UMOV UR4, 0x400 ;  /* 0x0000040000047882 */ /* 0x000fe20000000000 */
[----:B------:R-:W-:Y:S01]  /*7870*/  MOV R0, RZ ;  /* 0x000000ff00007202 */ /* 0x000fe20000000f00 */
[----:B------:R-:W-:-:S03]  /*7880*/  ULEA UR4, UR42, UR4, 0x18 ;  /* 0x000000042a047291 */ /* 0x000fc6000f8ec03f */
[----:B------:R-:W-:-:S06]  /*7890*/  SHF.L.U32 R0, R0, 0x1f, RZ ;  /* 0x0000001f00007819 */ /* 0x000fcc00000006ff */
[----:B------:R-:W1:Y:S02]  /*78a0*/  SYNCS.PHASECHK.TRANS64.TRYWAIT P0, [UR4+0xb8], R0 ;  /* 0x0000b800ff0075a7 */ /* 0x000e640008000144 */
[----:B-1----:R-:W-:Y:S05]  /*78b0*/  @!P0 BRA `(.L_x_180) ;  /* 0x0000002000f88947 */ /* 0x002fea0003800000 */
.L_x_179:
[----:B-1----:R-:W-:Y:S01]  /*78c0*/  PRMT R0, RZ, 0x7610, R0 ;  /* 0x00007610ff007816 */ /* 0x002fe20000000000 */
[----:B------:R-:W-:Y:S06]  /*78d0*/  @P3 BRA `(.L_x_181) ;  /* 0x0000000000243947 */ /* 0x000fec0003800000 */
[----:B------:R-:W-:Y:S02]  /*78e0*/  ULDC.64 UR4, c[0x0][0x588] ;  /* 0x0001620000047ab9 */ /* 0x000fe40000000a00 */
[----:B------:R-:W-:-:S04]  /*78f0*/  ISETP.NE.U32.AND P0, PT, RZ, UR4, PT ;  /* 0x00000004ff007c0c */ /* 0x000fc8000bf05070 */
[----:B------:R-:W-:-:S13]  /*7900*/  ISETP.NE.AND.EX P0, PT, RZ, UR5, PT, P0 ;  /* 0x00000005ff007c0c */ /* 0x000fda000bf05300 */
[----:B------:R-:W-:Y:S05]  /*7910*/  @!P0 BRA `(.L_x_182) ;  /* 0x00000000000c8947 */ /* 0x000fea0003800000 */
[----:B------:R2:W5:Y:S01]  /*7920*/  LDG.E R3, desc[UR54][R4.64] ;  /* 0x0000003604037981 */ /* 0x000562000c1e1900 */
[----:B------:R-:W-:Y:S01]  /*7930*/  IMAD.MOV.U32 R0, RZ, RZ, 0x1 ;  /* 0x00000001ff007424 */ /* 0x000fe200078e00ff */
[----:B------:R-:W-:Y:S06]  /*7940*/  BRA `(.L_x_181) ;  /* 0x0000000000087947 */ /* 0x000fec0003800000 */
.L_x_182:
[----:B------:R-:W1:Y:S01]  /*7950*/  LDC R3, c[0x0][0x580] ;  /* 0x00016000ff037b82 */ /* 0x000e620000000800 */
[----:B------:R-:W-:-:S07]  /*7960*/  MOV R0, 0x1 ;  /* 0x0000000100007802 */ /* 0x000fce0000000f00 */
.L_x_181:
[----:B------:R-:W-:Y:S01]  /*7970*/  UMOV UR4, URZ ;  /* 0x0000003f00047c82 */ /* 0x000fe20008000000 */
[----:B------:R-:W-:Y:S01]  /*7980*/  IMAD.MOV.U32 R8, RZ, RZ, 0x1 ;  /* 0x00000001ff087424 */ /* 0x000fe200078e00ff */
[----:B------:R-:W-:Y:S06]  /*7990*/  @!P1 BRA `(.L_x_183) ;  /* 0x0000000c004c9947 */ /* 0x000fec0003800000 */
[----:B------:R-:W3:Y:S01]  /*79a0*/  LDC R9, c[0x0][0x900] ;  /* 0x00024000ff097b82 */ /* 0x000ee20000000800 */
[----:B--2---:R-:W-:Y:S01]  /*79b0*/  MOV R4, 0xffffffff ;  /* 0xffffffff00047802 */ /* 0x004fe20000000f00 */
[----:B------:R-:W-:Y:S01]  /*79c0*/  IMAD.MOV.U32 R8, RZ, RZ, 0x1 ;  /* 0x00000001ff087424 */ /* 0x000fe200078e00ff */
[----:B------:R-:W-:Y:S01]  /*79d0*/  LOP3.LUT R10, R19, 0x2, RZ, 0xfc, !PT ;  /* 0x00000002130a7812 */ /* 0x000fe200078efcff */
[----:B------:R-:W-:Y:S01]  /*79e0*/  ULDC.64 UR14, c[0x0][0x198] ;  /* 0x00006600000e7ab9 */ /* 0x000fe20000000a00 */
[----:B------:R-:W-:Y:S01]  /*79f0*/  UMOV UR4, URZ ;  /* 0x0000003f00047c82 */ /* 0x000fe20008000000 */
[----:B------:R-:W-:Y:S01]  /*7a00*/  ULDC.64 UR22, c[0x0][0x588] ;  /* 0x0001620000167ab9 */ /* 0x000fe20000000a00 */
[----:B------:R-:W-:Y:S01]  /*7a10*/  ULDC.64 UR24, c[0x0][0x590] ;  /* 0x0001640000187ab9 */ /* 0x000fe20000000a00 */
[----:B------:R-:W2:Y:S01]  /*7a20*/  LDC R11, c[0x0][0x8a8] ;  /* 0x00022a00ff0b7b82 */ /* 0x000ea20000000800 */
[----:B------:R-:W-:Y:S01]  /*7a30*/  ULDC.64 UR26, c[0x0][0x8f8] ;  /* 0x00023e00001a7ab9 */ /* 0x000fe20000000a00 */
[----:B---3--:R-:W-:-:S02]  /*7a40*/  SHF.L.U32 R4, R4, R9, RZ ;  /* 0x0000000904047219 */ /* 0x008fc400000006ff */
[----:B------:R-:W-:Y:S02]  /*7a50*/  SHF.L.U32 R9, R8, R9, RZ ;  /* 0x0000000908097219 */ /* 0x000fe400000006ff */
[----:B------:R-:W-:Y:S02]  /*7a60*/  MOV R8, 0x1 ;  /* 0x0000000100087802 */ /* 0x000fe40000000f00 */
[----:B------:R-:W-:Y:S01]  /*7a70*/  LOP3.LUT R12, RZ, R4, RZ, 0x33, !PT ;  /* 0x00000004ff0c7212 */ /* 0x000fe200078e33ff */
[----:B--2---:R-:W-:-:S07]  /*7a80*/  VIADD R11, R11, 0xffffffff ;  /* 0xffffffff0b0b7836 */ /* 0x004fce0000000000 */
.L_x_203:
[----:B------:R-:W-:Y:S02]  /*7a90*/  ISETP.NE.U32.AND P0, PT, RZ, UR24, PT ;  /* 0x00000018ff007c0c */ /* 0x000fe4000bf05070 */
[----:B------:R-:W-:Y:S02]  /*7aa0*/  R2UR UR19, R13 ;  /* 0x000000000d1372ca */ /* 0x000fe400000e0000 */
[----:B------:R-:W-:Y:S02]  /*7ab0*/  R2UR UR18, R7 ;  /* 0x00000000071272ca */ /* 0x000fe400000e0000 */
[----:B------:R-:W-:-:S09]  /*7ac0*/  ISETP.NE.AND.EX P0, PT, RZ, UR25, PT, P0 ;  /* 0x00000019ff007c0c */ /* 0x000fd2000bf05300 */
[----:B------:R-:W-:Y:S02]  /*7ad0*/  USHF.L.U32 UR19, UR19, 0x7, URZ ;  /* 0x0000000713137899 */ /* 0x000fe4000800063f */
[----:B------:R-:W-:Y:S02]  /*7ae0*/  USHF.L.U32 UR18, UR18, 0x6, URZ ;  /* 0x0000000612127899 */ /* 0x000fe4000800063f */
[----:B------:R-:W-:Y:S10]  /*7af0*/  @!P0 BRA `(.L_x_184) ;  /* 0x00000000002c8947 */ /* 0x000ff40003800000 */
[----:B------:R-:W-:-:S04]  /*7b00*/  ISETP.NE.U32.AND P1, PT, RZ, UR22, PT ;  /* 0x00000016ff007c0c */ /* 0x000fc8000bf25070 */
[----:B------:R-:W-:-:S13]  /*7b10*/  ISETP.NE.AND.EX P1, PT, RZ, UR23, PT, P1 ;  /* 0x00000017ff007c0c */ /* 0x000fda000bf25310 */
[----:B------:R-:W-:Y:S05]  /*7b20*/  @!P1 BRA `(.L_x_185) ;  /* 0x0000000000189947 */ /* 0x000fea0003800000 */
[----:B------:R-:W2:Y:S01]  /*7b30*/  LDC.64 R4, c[0x0][0x588] ;  /* 0x00016200ff047b82 */ /* 0x000ea20000000a00 */
[----:B-1---5:R-:W-:-:S04]  /*7b40*/  IMAD R3, R6, UR24, RZ ;  /* 0x0000001806037c24 */ /* 0x022fc8000f8e02ff */
[----:B--2---:R-:W-:-:S05]  /*7b50*/  IMAD.WIDE R4, R3, 0x4, R4 ;  /* 0x0000000403047825 */ /* 0x004fca00078e0204 */
[----:B------:R3:W5:Y:S01]  /*7b60*/  LDG.E R3, desc[UR54][R4.64] ;  /* 0x0000003604037981 */ /* 0x000762000c1e1900 */
[----:B------:R-:W-:Y:S01]  /*7b70*/  MOV R0, 0x1 ;  /* 0x0000000100007802 */ /* 0x000fe20000000f00 */
[----:B------:R-:W-:Y:S06]  /*7b80*/  BRA `(.L_x_184) ;  /* 0x0000000000087947 */ /* 0x000fec0003800000 */
.L_x_185:
[----:B-1---5:R-:W2:Y:S01]  /*7b90*/  LDC R3, c[0x0][0x580] ;  /* 0x00016000ff037b82 */ /* 0x022ea20000000800 */
[----:B------:R-:W-:-:S07]  /*7ba0*/  IMAD.MOV.U32 R0, RZ, RZ, 0x1 ;  /* 0x00000001ff007424 */ /* 0x000fce00078e00ff */
.L_x_184:
[----:B------:R-:W-:Y:S05]  /*7bb0*/  @!P0 BRA `(.L_x_186) ;  /* 0x00000000001c8947 */ /* 0x000fea0003800000 */
[----:B------:R-:W-:-:S13]  /*7bc0*/  LOP3.LUT P2, RZ, R0, 0xff, RZ, 0xc0, !PT ;  /* 0x000000ff00ff7812 */ /* 0x000fda000784c0ff */
[----:B---3--:R-:W3:Y:S02]  /*7bd0*/  @!P2 LDC.64 R4, c[0x0][0x588] ;  /* 0x00016200ff04ab82 */ /* 0x008ee40000000a00 */
[----:B---3--:R-:W-:-:S04]  /*7be0*/  @!P2 ISETP.NE.U32.AND P0, PT, R4, RZ, PT ;  /* 0x000000ff0400a20c */ /* 0x008fc80003f05070 */
[----:B------:R-:W-:Y:S02]  /*7bf0*/  @!P2 ISETP.NE.AND.EX P1, PT, R5, RZ, PT, P0 ;  /* 0x000000ff0500a20c */ /* 0x000fe40003f25300 */
[----:B-12--5:R-:W-:Y:S02]  /*7c00*/  @P2 FSETP.EQ.AND P0, PT, R3, RZ, PT ;  /* 0x000000ff0300220b */ /* 0x026fe40003f02000 */
[----:B------:R-:W-:Y:S01]  /*7c10*/  @!P2 PLOP3.LUT P0, PT, P1, PT, PT, 0x8, 0x0 ;  /* 0x000000000000a81c */ /* 0x000fe20000f0e170 */
[----:B------:R-:W-:-:S12]  /*7c20*/  BRA `(.L_x_187) ;  /* 0x0000000000047947 */ /* 0x000fd80003800000 */
.L_x_186:
[----:B-12--5:R-:W-:-:S13]  /*7c30*/  FSETP.EQ.AND P0, PT, R3, RZ, PT ;  /* 0x000000ff0300720b */ /* 0x026fda0003f02000 */
.L_x_187:
[----:B------:R-:W-:Y:S02]  /*7c40*/  ISETP.NE.AND P2, PT, R10, 0x3, PT ;  /* 0x000000030a00780c */ /* 0x000fe40003f45270 */
[----:B------:R-:W-:-:S04]  /*7c50*/  ELECT P1, URZ, PT ;  /* 0x00000000003f782f */ /* 0x000fc80003820000 */
[----:B------:R-:W-:-:S07]  /*7c60*/  PLOP3.LUT P0, PT, P1, P0, PT, 0x20, 0x0 ;  /* 0x000000000000781c */ /* 0x000fce0000f00470 */
[----:B------:R-:W-:Y:S06]  /*7c70*/  @!P2 BRA `(.L_x_188) ;  /* 0x000000000004a947 */ /* 0x000fec0003800000 */
[----:B------:R-:W-:Y:S01]  /*7c80*/  BPT.TRAP 0x1 ;  /* 0x000000040000795c */ /* 0x000fe20000300000 */
.L_x_188:
[----:B------:R-:W1:Y:S01]  /*7c90*/  S2UR UR42, SR_CgaCtaId ;  /* 0x00000000002a79c3 */ /* 0x000e620000008800 */
[----:B------:R-:W-:Y:S01]  /*7ca0*/  UMOV UR5, 0x400 ;  /* 0x0000040000057882 */ /* 0x000fe20000000000 */
[----:B---3--:R-:W-:Y:S01]  /*7cb0*/  SHF.L.U32 R4, R8, 0x1f, RZ ;  /* 0x0000001f08047819 */ /* 0x008fe200000006ff */
[----:B-1----:R-:W-:-:S04]  /*7cc0*/  ULEA UR6, UR42, UR5, 0x18 ;  /* 0x000000052a067291 */ /* 0x002fc8000f8ec03f */
[----:B------:R-:W-:-:S09]  /*7cd0*/  ULEA UR5, UR4, UR6, 0x3 ;  /* 0x0000000604057291 */ /* 0x000fd2000f8e183f */
[----:B------:R-:W1:Y:S02]  /*7ce0*/  SYNCS.PHASECHK.TRANS64.TRYWAIT P1, [UR5+0x98], R4 ;  /* 0x00009804ff0075a7 */ /* 0x000e640008020145 */
[----:B-1----:R-:W-:Y:S05]  /*7cf0*/  @!P1 BRA `(.L_x_189) ;  /* 0x0000002000009947 */ /* 0x002fea0003800000 */
.L_x_235:
[----:B------:R-:W-:Y:S04]  /*7d00*/  BSSY B0, `(.L_x_190) ;  /* 0x000000f000007945 */ /* 0x000fe80003800000 */
[----:B------:R-:W-:Y:S05]  /*7d10*/  @!P0 BRA `(.L_x_191) ;  /* 0x0000000000348947 */ /* 0x000fea0003800000 */
[----:B------:R-:W-:Y:S01]  /*7d20*/  ULEA UR16, UR4, UR6, 0xd ;  /* 0x0000000604107291 */ /* 0x000fe2000f8e683f */
[----:B------:R-:W-:Y:S01]  /*7d30*/  R2UR UR20, R6 ;  /* 0x00000000061472ca */ /* 0x000fe200000e0000 */
[----:B------:R-:W-:Y:S02]  /*7d40*/  UIADD3 UR8, UP0, UR14, 0x3f0, URZ ;  /* 0x000003f00e087890 */ /* 0x000fe4000ff1e03f */
[----:B------:R-:W-:Y:S02]  /*7d50*/  UIADD3 UR17, UR5, 0x80, URZ ;  /* 0x0000008005117890 */ /* 0x000fe4000fffe03f */
[----:B------:R-:W-:Y:S02]  /*7d60*/  UIADD3 UR16, UR16, 0x200, URZ ;  /* 0x0000020010107890 */ /* 0x000fe4000fffe03f */
[----:B------:R-:W-:Y:S01]  /*7d70*/  UIADD3.X UR9, URZ, UR15, URZ, UP0, !UPT ;  /* 0x0000000f3f097290 */ /* 0x000fe200087fe43f */
[----:B------:R-:W-:Y:S01]  /*7d80*/  UMOV UR10, 0x0 ;  /* 0x00000000000a7882 */ /* 0x000fe20000000000 */
[----:B------:R-:W-:-:S07]  /*7d90*/  UMOV UR11, 0x10000000 ;  /* 0x10000000000b7882 */ /* 0x000fce0000000000 */
[----:B------:R2:W-:Y:S02]  /*7da0*/  UTMALDG.3D [UR16], [UR8], desc[UR10] ;  /* 0x00000a10080075b4 */ /* 0x0005e40008011000 */
[----:B--2---:R-:W-:Y:S05]  /*7db0*/  @!P2 BRA `(.L_x_192) ;  /* 0x000000000004a947 */ /* 0x004fea0003800000 */
[----:B------:R-:W-:Y:S01]  /*7dc0*/  BPT.TRAP 0x1 ;  /* 0x000000040000795c */ /* 0x000fe20000300000 */
.L_x_192:
[----:B-1----:R-:W1:Y:S02]  /*7dd0*/  LDC R4, c[0x0][0x800] ;  /* 0x00020000ff047b82 */ /* 0x002e640000000800 */
[----:B-1----:R2:W-:Y:S02]  /*7de0*/  SYNCS.ARRIVE.TRANS64.RED.A0TR RZ, [UR5+0x80], R4 ;  /* 0x00008004ffff79a7 */ /* 0x0025e40008300405 */
.L_x_191:
[----:B------:R-:W-:Y:S05]  /*7df0*/  BSYNC B0 ;  /* 0x0000000000007941 */ /* 0x000fea0003800000 */
.L_x_190:
[----:B------:R-:W-:Y:S05]  /*7e00*/  @!P2 BRA `(.L_x_193) ;  /* 0x000000000004a947 */ /* 0x000fea0003800000 */
[----:B------:R-:W-:Y:S01]  /*7e10*/  BPT.TRAP 0x1 ;  /* 0x000000040000795c */ /* 0x000fe20000300000 */
.L_x_193:
[----:B------:R-:W-:Y:S02]  /*7e20*/  UIADD3 UR5, UR5, 0x80, URZ ;  /* 0x0000008005057890 */ /* 0x000fe4000fffe03f */
[----:B------:R-:W-:Y:S02]  /*7e30*/  UIADD3 UR4, UR4, 0x1, URZ ;  /* 0x0000000104047890 */ /* 0x000fe4000fffe03f */
[----:B------:R-:W-:Y:S02]  /*7e40*/  UPRMT UR5, UR42, 0x654, UR5 ;  /* 0x000006542a057896 */ /* 0x000fe40008000005 */
[----:B------:R-:W-:-:S04]  /*7e50*/  UISETP.NE.AND UP0, UPT, UR4, 0x3, UPT ;  /* 0x000000030400788c */ /* 0x000fc8000bf05270 */
[----:B------:R-:W-:-:S03]  /*7e60*/  USEL UR7, URZ, 0x1, UP0 ;  /* 0x000000013f077887 */ /* 0x000fc60008000000 */
[----:B------:R-:W-:Y:S01]  /*7e70*/  SYNCS.ARRIVE.TRANS64.RED.A1T0 RZ, [UR5], RZ ;  /* 0x000000ffffff79a7 */ /* 0x000fe20008100405 */
[----:B------:R-:W-:Y:S02]  /*7e80*/  USEL UR5, UR4, URZ, UP0 ;  /* 0x0000003f04057287 */ /* 0x000fe40008000000 */
[----:B------:R-:W-:Y:S01]  /*7e90*/  LOP3.LUT R8, R8, UR7, RZ, 0x3c, !PT ;  /* 0x0000000708087c12 */ /* 0x000fe2000f8e3cff */
[----:B------:R-:W-:Y:S09]  /*7ea0*/  @!P2 BRA `(.L_x_194) ;  /* 0x000000000004a947 */ /* 0x000ff20003800000 */
[----:B------:R-:W-:Y:S01]  /*7eb0*/  BPT.TRAP 0x1 ;  /* 0x000000040000795c */ /* 0x000fe20000300000 */
.L_x_194:
[----:B------:R-:W-:Y:S01]  /*7ec0*/  ULEA UR4, UR5, UR6, 0x3 ;  /* 0x0000000605047291 */ /* 0x000fe2000f8e183f */
[----:B-12---:R-:W-:-:S08]  /*7ed0*/  SHF.L.U32 R4, R8, 0x1f, RZ ;  /* 0x0000001f08047819 */ /* 0x006fd000000006ff */
[----:B------:R-:W1:Y:S02]  /*7ee0*/  SYNCS.PHASECHK.TRANS64.TRYWAIT P1, [UR4+0x98], R4 ;  /* 0x00009804ff0075a7 */ /* 0x000e640008020144 */
[----:B-1----:R-:W-:Y:S05]  /*7ef0*/  @!P1 BRA `(.L_x_195) ;  /* 0x0000001c00989947 */ /* 0x002fea0003800000 */
.L_x_236:
[----:B------:R-:W-:Y:S04]  /*7f00*/  BSSY B0, `(.L_x_196) ;  /* 0x0000011000007945 */ /* 0x000fe80003800000 */
[----:B------:R-:W-:Y:S05]  /*7f10*/  @!P0 BRA `(.L_x_197) ;  /* 0x00000000003c8947 */ /* 0x000fea0003800000 */
[----:B------:R-:W-:Y:S01]  /*7f20*/  ULEA UR8, UR5, UR6, 0xd ;  /* 0x0000000605087291 */ /* 0x000fe2000f8e683f */
[----:B------:R-:W-:Y:S01]  /*7f30*/  R2UR UR12, R6 ;  /* 0x00000000060c72ca */ /* 0x000fe200000e0000 */
[----:B------:R-:W-:Y:S02]  /*7f40*/  UIADD3 UR16, UP0, UR14, 0x3f0, URZ ;  /* 0x000003f00e107890 */ /* 0x000fe4000ff1e03f */
[----:B------:R-:W-:Y:S02]  /*7f50*/  UIADD3 UR10, UR18, 0x20, URZ ;  /* 0x00000020120a7890 */ /* 0x000fe4000fffe03f */
[----:B------:R-:W-:Y:S02]  /*7f60*/  UIADD3 UR9, UR4, 0x80, URZ ;  /* 0x0000008004097890 */ /* 0x000fe4000fffe03f */
[----:B------:R-:W-:Y:S02]  /*7f70*/  UIADD3 UR8, UR8, 0x200, URZ ;  /* 0x0000020008087890 */ /* 0x000fe4000fffe03f */
[----:B------:R-:W-:Y:S01]  /*7f80*/  UIADD3.X UR17, URZ, UR15, URZ, UP0, !UPT ;  /* 0x0000000f3f117290 */ /* 0x000fe200087fe43f */
[----:B------:R-:W-:Y:S01]  /*7f90*/  UMOV UR20, 0x0 ;  /* 0x0000000000147882 */ /* 0x000fe20000000000 */
[----:B------:R-:W-:Y:S01]  /*7fa0*/  UMOV UR21, 0x10000000 ;  /* 0x1000000000157882 */ /* 0x000fe20000000000 */
[----:B------:R-:W-:-:S06]  /*7fb0*/  UMOV UR11, UR19 ;  /* 0x00000013000b7c82 */ /* 0x000fcc0008000000 */
[----:B------:R2:W-:Y:S02]  /*7fc0*/  UTMALDG.3D [UR8], [UR16], desc[UR20] ;  /* 0x00001408100075b4 */ /* 0x0005e40008011000 */
[----:B--2---:R-:W-:Y:S05]  /*7fd0*/  @!P2 BRA `(.L_x_198) ;  /* 0x000000000004a947 */ /* 0x004fea0003800000 */
[----:B------:R-:W-:Y:S01]  /*7fe0*/  BPT.TRAP 0x1 ;  /* 0x000000040000795c */ /* 0x000fe20000300000 */
.L_x_198:
[----:B-1----:R-:W1:Y:S02]  /*7ff0*/  LDC R4, c[0x0][0x800] ;  /* 0x00020000ff047b82 */ /* 0x002e640000000800 */
[----:B-1----:R2:W-:Y:S02]  /*8000*/  SYNCS.ARRIVE.TRANS64.RED.A0TR RZ, [UR4+0x80], R4 ;  /* 0x00008004ffff79a7 */ /* 0x0025e40008300404 */
.L_x_197:
[----:B------:R-:W-:Y:S05]  /*8010*/  BSYNC B0 ;  /* 0x0000000000007941 */ /* 0x000fea0003800000 */
.L_x_196:
[----:B------:R-:W-:Y:S05]  /*8020*/  @!P2 BRA `(.L_x_199) ;  /* 0x000000000004a947 */ /* 0x000fea0003800000 */
[----:B------:R-:W-:Y:S01]  /*8030*/  BPT.TRAP 0x1 ;  /* 0x000000040000795c */ /* 0x000fe20000300000 */
.L_x_199:
[----:B------:R-:W-:Y:S01]  /*8040*/  UIADD3 UR4, UR4, 0x80, URZ ;  /* 0x0000008004047890 */ /* 0x000fe2000fffe03f */
[----:B------:R-:W-:Y:S01]  /*8050*/  IADD3 R16, P0, R16, UR36, RZ ;  /* 0x0000002410107c10 */ /* 0x000fe2000ff1e0ff */
[----:B------:R-:W-:Y:S01]  /*8060*/  IMAD.MOV.U32 R7, RZ, RZ, -0x1 ;  /* 0xffffffffff077424 */ /* 0x000fe200078e00ff */
[----:B-12---:R-:W-:Y:S01]  /*8070*/  PRMT R4, RZ, 0x7610, R4 ;  /* 0x00007610ff047816 */ /* 0x006fe20000000004 */
[----:B------:R-:W-:Y:S01]  /*8080*/  UPRMT UR4, UR42, 0x654, UR4 ;  /* 0x000006542a047896 */ /* 0x000fe20008000004 */
[----:B------:R-:W-:Y:S02]  /*8090*/  IADD3.X R17, R17, UR41, RZ, P0, !PT ;  /* 0x0000002911117c10 */ /* 0x000fe400087fe4ff */
[----:B------:R-:W-:Y:S02]  /*80a0*/  ISETP.GE.U32.AND P0, PT, R16, UR26, PT ;  /* 0x0000001a10007c0c */ /* 0x000fe4000bf06070 */
[----:B------:R-:W-:Y:S02]  /*80b0*/  MOV R13, 0xffffffff ;  /* 0xffffffff000d7802 */ /* 0x000fe40000000f00 */
[----:B------:R-:W-:-:S02]  /*80c0*/  ISETP.GE.U32.AND.EX P0, PT, R17, UR27, PT, P0 ;  /* 0x0000001b11007c0c */ /* 0x000fc4000bf06100 */
[----:B------:R-:W-:Y:S01]  /*80d0*/  SYNCS.ARRIVE.TRANS64.RED.A1T0 RZ, [UR4], RZ ;  /* 0x000000ffffff79a7 */ /* 0x000fe20008100404 */
[----:B------:R-:W-:Y:S01]  /*80e0*/  UIADD3 UR4, UR5, 0x1, URZ ;  /* 0x0000000105047890 */ /* 0x000fe2000fffe03f */
[----:B------:R-:W-:-:S03]  /*80f0*/  MOV R6, 0xffffffff ;  /* 0xffffffff00067802 */ /* 0x000fc60000000f00 */
[----:B------:R-:W-:-:S04]  /*8100*/  UISETP.NE.AND UP0, UPT, UR4, 0x3, UPT ;  /* 0x000000030400788c */ /* 0x000fc8000bf05270 */
[----:B------:R-:W-:Y:S02]  /*8110*/  USEL UR5, URZ, 0x1, UP0 ;  /* 0x000000013f057887 */ /* 0x000fe40008000000 */
[----:B------:R-:W-:-:S04]  /*8120*/  USEL UR4, UR4, URZ, UP0 ;  /* 0x0000003f04047287 */ /* 0x000fc80008000000 */
[----:B------:R-:W-:Y:S01]  /*8130*/  LOP3.LUT R8, R8, UR5, RZ, 0x3c, !PT ;  /* 0x0000000508087c12 */ /* 0x000fe2000f8e3cff */
[----:B------:R-:W-:Y:S07]  /*8140*/  @P0 BRA `(.L_x_200) ;  /* 0x0000000400580947 */ /* 0x000fee0003800000 */
[----:B------:R-:W1:Y:S01]  /*8150*/  S2R R13, SR_CTAID.X ;  /* 0x00000000000d7919 */ /* 0x000e620000002500 */
[----:B------:R-:W2:Y:S01]  /*8160*/  LDC.64 R14, c[0x0][0x8d0] ;  /* 0x00023400ff0e7b82 */ /* 0x000ea20000000a00 */
[----:B------:R-:W-:Y:S01]  /*8170*/  ULDC UR5, c[0x0][0x150] ;  /* 0x0000540000057ab9 */ /* 0x000fe20000000800 */
[----:B------:R-:W-:Y:S01]  /*8180*/  IMAD.MOV.U32 R22, RZ, RZ, R17 ;  /* 0x000000ffff167224 */ /* 0x000fe200078e0011 */
[----:B------:R-:W3:Y:S05]  /*8190*/  S2R R20, SR_CTAID.Y ;  /* 0x0000000000147919 */ /* 0x000eea0000002600 */
[----:B------:R-:W4:Y:S08]  /*81a0*/  LDC R6, c[0x0][0x144] ;  /* 0x00005100ff067b82 */ /* 0x000f300000000800 */
[----:B------:R-:W4:Y:S01]  /*81b0*/  LDC R21, c[0x0][0x8d8] ;  /* 0x00023600ff157b82 */ /* 0x000f220000000800 */
[----:B--2---:R-:W-:-:S04]  /*81c0*/  ISETP.NE.U32.AND P0, PT, R14, RZ, PT ;  /* 0x000000ff0e00720c */ /* 0x004fc80003f05070 */
[----:B------:R-:W-:Y:S02]  /*81d0*/  ISETP.NE.AND.EX P0, PT, R15, RZ, PT, P0 ;  /* 0x000000ff0f00720c */ /* 0x000fe40003f05300 */
[----:B-1----:R-:W-:Y:S02]  /*81e0*/  I2FP.F32.U32 R4, R13 ;  /* 0x0000000d00047245 */ /* 0x002fe40000201000 */
[----:B---3--:R-:W-:-:S03]  /*81f0*/  I2FP.F32.U32 R18, R20 ;  /* 0x0000001400127245 */ /* 0x008fc60000201000 */
[----:B------:R-:W-:-:S06]  /*8200*/  FMUL R4, R4, UR5 ;  /* 0x0000000504047c20 */ /* 0x000fcc0008400000 */
[----:B------:R-:W1:Y:S02]  /*8210*/  F2I.U32.TRUNC.NTZ R4, R4 ;  /* 0x0000000400047305 */ /* 0x000e64000020f000 */
[----:B-1----:R-:W-:-:S04]  /*8220*/  IMAD.MOV R5, RZ, RZ, -R4 ;  /* 0x000000ffff057224 */ /* 0x002fc800078e0a04 */
[----:B----4-:R-:W-:Y:S01]  /*8230*/  IMAD R13, R6, R5, R13 ;  /* 0x00000005060d7224 */ /* 0x010fe200078e020d */
[----:B------:R-:W-:Y:S01]  /*8240*/  MOV R6, R16 ;  /* 0x0000001000067202 */ /* 0x000fe20000000f00 */
[----:B------:R-:W-:Y:S06]  /*8250*/  @!P0 BRA `(.L_x_201) ;  /* 0x0000000000308947 */ /* 0x000fec0003800000 */
[----:B------:R-:W1:Y:S02]  /*8260*/  LDC R5, c[0x0][0x8dc] ;  /* 0x00023700ff057b82 */ /* 0x000e640000000800 */
[----:B-1----:R-:W-:-:S04]  /*8270*/  IADD3 R5, P0, R16, R5, RZ ;  /* 0x0000000510057210 */ /* 0x002fc80007f1e0ff */
[----:B------:R-:W-:-:S05]  /*8280*/  IADD3.X R23, RZ, R17, RZ, P0, !PT ;  /* 0x00000011ff177210 */ /* 0x000fca00007fe4ff */
[----:B------:R-:W-:-:S04]  /*8290*/  IMAD.WIDE.U32 R6, R23, R14, RZ ;  /* 0x0000000e17067225 */ /* 0x000fc800078e00ff */
[----:B------:R-:W-:-:S04]  /*82a0*/  IMAD.WIDE.U32 R6, P0, R5, R15, R6 ;  /* 0x0000000f05067225 */ /* 0x000fc80007800006 */
[----:B------:R-:W-:Y:S01]  /*82b0*/  IMAD.WIDE.U32 R4, R5, R14, RZ ;  /* 0x0000000e05047225 */ /* 0x000fe200078e00ff */
[----:B------:R-:W-:-:S04]  /*82c0*/  MOV R4, R7 ;  /* 0x0000000700047202 */ /* 0x000fc80000000f00 */
[----:B------:R-:W-:Y:S01]  /*82d0*/  IADD3 RZ, P1, R5, R6, RZ ;  /* 0x0000000605ff7210 */ /* 0x000fe20007f3e0ff */
[----:B------:R-:W-:-:S04]  /*82e0*/  IMAD.X R5, RZ, RZ, RZ, P0 ;  /* 0x000000ffff057224 */ /* 0x000fc800000e06ff */
[----:B------:R-:W-:-:S04]  /*82f0*/  IMAD.WIDE.U32.X R4, R23, R15, R4, P1 ;  /* 0x0000000f17047225 */ /* 0x000fc800008e0404 */
[----:B------:R-:W-:Y:S01]  /*8300*/  IMAD.MOV.U32 R6, RZ, RZ, R4 ;  /* 0x000000ffff067224 */ /* 0x000fe200078e0004 */
[----:B------:R-:W-:-:S07]  /*8310*/  MOV R22, R5 ;  /* 0x0000000500167202 */ /* 0x000fce0000000f00 */
.L_x_201:
[----:B------:R-:W-:Y:S01]  /*8320*/  ULDC UR5, c[0x0][0x154] ;  /* 0x0000550000057ab9 */ /* 0x000fe20000000800 */
[----:B------:R-:W1:Y:S01]  /*8330*/  LDC R7, c[0x0][0x148] ;  /* 0x00005200ff077b82 */ /* 0x000e620000000800 */
[----:B------:R-:W-:Y:S01]  /*8340*/  FMUL R14, R18, UR5 ;  /* 0x00000005120e7c20 */ /* 0x000fe20008400000 */
[----:B------:R-:W-:Y:S02]  /*8350*/  ISETP.NE.AND P2, PT, R2, 0x1, PT ;  /* 0x000000010200780c */ /* 0x000fe40003f45270 */
[-CC-:B------:R-:W-:Y:S02]  /*8360*/  SHF.R.U64 R18, R6, R21.reuse, R22.reuse ;  /* 0x0000001506127219 */ /* 0x180fe40000001216 */
[----:B------:R-:W-:Y:S01]  /*8370*/  SHF.R.U32.HI R21, RZ, R21, R22 ;  /* 0x00000015ff157219 */ /* 0x000fe20000011616 */
[----:B------:R-:W2:Y:S01]  /*8380*/  F2I.U32.TRUNC.NTZ R14, R14 ;  /* 0x0000000e000e7305 */ /* 0x000ea2000020f000 */
[----:B------:R-:W3:Y:S01]  /*8390*/  LDC.64 R4, c[0x0][0x8c8] ;  /* 0x00023200ff047b82 */ /* 0x000ee20000000a00 */
[----:B------:R-:W-:-:S05]  /*83a0*/  IADD3 R23, P0, RZ, -R18, RZ ;  /* 0x80000012ff177210 */ /* 0x000fca0007f1e0ff */
[----:B------:R-:W-:Y:S02]  /*83b0*/  IMAD.X R21, RZ, RZ, ~R21, P0 ;  /* 0x000000ffff157224 */ /* 0x000fe400000e0e15 */
[----:B------:R-:W4:Y:S01]  /*83c0*/  LDC R22, c[0x0][0x8c0] ;  /* 0x00023000ff167b82 */ /* 0x000f220000000800 */
[----:B--2---:R-:W-:-:S07]  /*83d0*/  IADD3 R15, -R14, RZ, RZ ;  /* 0x000000ff0e0f7210 */ /* 0x004fce0007ffe1ff */
[----:B------:R-:W2:Y:S01]  /*83e0*/  LDC R27, c[0x0][0x900] ;  /* 0x00024000ff1b7b82 */ /* 0x000ea20000000800 */
[----:B-1----:R-:W-:-:S07]  /*83f0*/  @P2 IMAD R13, R7, R15, R20 ;  /* 0x0000000f070d2224 */ /* 0x002fce00078e0214 */
[----:B------:R-:W1:Y:S01]  /*8400*/  LDC.64 R14, c[0x0][0x8e8] ;  /* 0x00023a00ff0e7b82 */ /* 0x000e620000000a00 */
[----:B---3--:R-:W-:-:S04]  /*8410*/  IMAD R6, R21, R4, RZ ;  /* 0x0000000415067224 */ /* 0x008fc800078e02ff */
[C---:B------:R-:W-:Y:S02]  /*8420*/  IMAD R7, R23.reuse, R5, R6 ;  /* 0x0000000517077224 */ /* 0x040fe400078e0206 */
[----:B------:R-:W-:Y:S01]  /*8430*/  IMAD.WIDE.U32 R4, R23, R4, R16 ;  /* 0x0000000417047225 */ /* 0x000fe200078e0010 */
[----:B------:R-:W3:Y:S03]  /*8440*/  LDC R6, c[0x0][0x8b0] ;  /* 0x00022c00ff067b82 */ /* 0x000ee60000000800 */
[----:B------:R-:W-:-:S05]  /*8450*/  IMAD.IADD R5, R5, 0x1, R7 ;  /* 0x0000000105057824 */ /* 0x000fca00078e0207 */
[-CC-:B----4-:R-:W-:Y:S01]  /*8460*/  SHF.R.U64 R26, R4, R22.reuse, R5.reuse ;  /* 0x00000016041a7219 */ /* 0x190fe20000001205 */
[----:B------:R-:W4:Y:S01]  /*8470*/  LDC R25, c[0x0][0x8f0] ;  /* 0x00023c00ff197b82 */ /* 0x000f220000000800 */
[----:B------:R-:W-:Y:S02]  /*8480*/  SHF.R.U32.HI R5, RZ, R22, R5 ;  /* 0x00000016ff057219 */ /* 0x000fe40000011605 */
[----:B-1----:R-:W-:-:S05]  /*8490*/  ISETP.NE.U32.AND P0, PT, R14, RZ, PT ;  /* 0x000000ff0e00720c */ /* 0x002fca0003f05070 */
[----:B------:R-:W1:Y:S01]  /*84a0*/  LDC R24, c[0x0][0x8e0] ;  /* 0x00023800ff187b82 */ /* 0x000e620000000800 */
[----:B------:R-:W-:Y:S02]  /*84b0*/  ISETP.NE.AND.EX P0, PT, R15, RZ, PT, P0 ;  /* 0x000000ff0f00720c */ /* 0x000fe40003f05300 */
[----:B---3--:R-:W-:-:S05]  /*84c0*/  SHF.R.U64 R23, R26, R6, R5 ;  /* 0x000000061a177219 */ /* 0x008fca0000001205 */
[----:B------:R-:W3:Y:S01]  /*84d0*/  LDC R22, c[0x0][0x8b8] ;  /* 0x00022e00ff167b82 */ /* 0x000ee20000000800 */
[----:B------:R-:W-:-:S04]  /*84e0*/  SHF.R.U32.HI R4, RZ, R6, R5 ;  /* 0x00000006ff047219 */ /* 0x000fc80000011605 */
[-CC-:B--2---:R-:W-:Y:S02]  /*84f0*/  SHF.R.U64 R21, R23, R27.reuse, R4.reuse ;  /* 0x0000001b17157219 */ /* 0x184fe40000001204 */
[----:B------:R-:W-:Y:S01]  /*8500*/  SHF.R.U32.HI R27, RZ, R27, R4 ;  /* 0x0000001bff1b7219 */ /* 0x000fe20000011604 */
[----:B------:R-:W2:Y:S01]  /*8510*/  LDC R20, c[0x0][0x8a8] ;  /* 0x00022a00ff147b82 */ /* 0x000ea20000000800 */
[----:B------:R-:W-:-:S03]  /*8520*/  MOV R4, R21 ;  /* 0x0000001500047202 */ /* 0x000fc60000000f00 */
[----:B------:R-:W-:Y:S01]  /*8530*/  IMAD.MOV.U32 R5, RZ, RZ, R27 ;  /* 0x000000ffff057224 */ /* 0x000fe200078e001b */
[----:B----4-:R-:W-:Y:S06]  /*8540*/  @!P0 BRA `(.L_x_202) ;  /* 0x0000000000288947 */ /* 0x010fec0003800000 */
[----:B------:R-:W4:Y:S02]  /*8550*/  LDC R4, c[0x0][0x8f4] ;  /* 0x00023d00ff047b82 */ /* 0x000f240000000800 */
[----:B----4-:R-:W-:-:S04]  /*8560*/  IADD3 R5, P0, R21, R4, RZ ;  /* 0x0000000415057210 */ /* 0x010fc80007f1e0ff */
[----:B------:R-:W-:-:S05]  /*8570*/  IADD3.X R27, RZ, R27, RZ, P0, !PT ;  /* 0x0000001bff1b7210 */ /* 0x000fca00007fe4ff */
[----:B------:R-:W-:-:S04]  /*8580*/  IMAD.WIDE.U32 R6, R27, R14, RZ ;  /* 0x0000000e1b067225 */ /* 0x000fc800078e00ff */
[----:B------:R-:W-:-:S04]  /*8590*/  IMAD.WIDE.U32 R6, P0, R5, R15, R6 ;  /* 0x0000000f05067225 */ /* 0x000fc80007800006 */
[----:B------:R-:W-:Y:S01]  /*85a0*/  IMAD.WIDE.U32 R4, R5, R14, RZ ;  /* 0x0000000e05047225 */ /* 0x000fe200078e00ff */
[----:B------:R-:W-:-:S04]  /*85b0*/  MOV R4, R7 ;  /* 0x0000000700047202 */ /* 0x000fc80000000f00 */
[----:B------:R-:W-:Y:S01]  /*85c0*/  IADD3 RZ, P1, R5, R6, RZ ;  /* 0x0000000605ff7210 */ /* 0x000fe20007f3e0ff */
[----:B------:R-:W-:-:S04]  /*85d0*/  IMAD.X R5, RZ, RZ, RZ, P0 ;  /* 0x000000ffff057224 */ /* 0x000fc800000e06ff */
[----:B------:R-:W-:-:S08]  /*85e0*/  IMAD.WIDE.U32.X R4, R27, R15, R4, P1 ;  /* 0x0000000f1b047225 */ /* 0x000fd000008e0404 */
.L_x_202:
[----:B------:R-:W-:Y:S01]  /*85f0*/  SHF.R.U64 R25, R4, R25, R5 ;  /* 0x0000001904197219 */ /* 0x000fe20000001205 */
[----:B------:R-:W-:Y:S01]  /*8600*/  IMAD.MOV.U32 R6, RZ, RZ, R18 ;  /* 0x000000ffff067224 */ /* 0x000fe200078e0012 */
[----:B------:R-:W-:Y:S02]  /*8610*/  LOP3.LUT R4, R23, R12, RZ, 0xc0, !PT ;  /* 0x0000000c17047212 */ /* 0x000fe400078ec0ff */
[----:B------:R-:W-:Y:S01]  /*8620*/  LOP3.LUT R26, R26, R11, RZ, 0xc0, !PT ;  /* 0x0000000b1a1a7212 */ /* 0x000fe200078ec0ff */
[----:B------:R-:W-:Y:S02]  /*8630*/  IMAD.MOV R5, RZ, RZ, -R25 ;  /* 0x000000ffff057224 */ /* 0x000fe400078e0a19 */
[----:B------:R-:W-:Y:S02]  /*8640*/  IMAD R4, R9, R25, R4 ;  /* 0x0000001909047224 */ /* 0x000fe400078e0204 */
[----:B-1----:R-:W-:Y:S02]  /*8650*/  IMAD R21, R5, R24, R21 ;  /* 0x0000001805157224 */ /* 0x002fe400078e0215 */
[----:B---3--:R-:W-:Y:S01]  /*8660*/  IMAD R13, R4, R22, R13 ;  /* 0x00000016040d7224 */ /* 0x008fe200078e020d */
[----:B------:R-:W-:Y:S01]  /*8670*/  MOV R4, 0x1 ;  /* 0x0000000100047802 */ /* 0x000fe20000000f00 */
[----:B--2---:R-:W-:-:S05]  /*8680*/  IMAD R20, R21, R20, R26 ;  /* 0x0000001415147224 */ /* 0x004fca00078e021a */
[----:B------:R-:W-:Y:S02]  /*8690*/  SEL R7, R20, R13, !P2 ;  /* 0x0000000d14077207 */ /* 0x000fe40005000000 */
[----:B------:R-:W-:-:S07]  /*86a0*/  SEL R13, R13, R20, !P2 ;  /* 0x000000140d0d7207 */ /* 0x000fce0005000000 */
.L_x_200:
[----:B------:R-:W-:-:S13]  /*86b0*/  LOP3.LUT P0, RZ, R4, 0xff, RZ, 0xc0, !PT ;  /* 0x000000ff04ff7812 */ /* 0x000fda000780c0ff */
[----:B------:R-:W-:Y:S05]  /*86c0*/  @P0 BRA `(.L_x_203) ;  /* 0xfffffff000f00947 */ /* 0x000fea000383ffff */
.L_x_183:
[----:B------:R-:W-:-:S13]  /*86d0*/  ELECT P0, URZ, PT ;  /* 0x00000000003f782f */ /* 0x000fda0003800000 */
[----:B------:R-:W-:Y:S05]  /*86e0*/  @!P0 BRA `(.L_x_11) ;  /* 0x0000001400108947 */ /* 0x000fea0003800000 */
[----:B------:R-:W-:-:S04]  /*86f0*/  LOP3.LUT R19, R19, 0x2, RZ, 0xfc, !PT ;  /* 0x0000000213137812 */ /* 0x000fc800078efcff */
[----:B------:R-:W-:-:S13]  /*8700*/  ISETP.NE.AND P1, PT, R19, 0x3, PT ;  /* 0x000000031300780c */ /* 0x000fda0003f25270 */
[----:B------:R-:W-:Y:S05]  /*8710*/  @!P1 BRA `(.L_x_204) ;  /* 0x0000000000049947 */ /* 0x000fea0003800000 */
[----:B------:R-:W-:Y:S01]  /*8720*/  BPT.TRAP 0x1 ;  /* 0x000000040000795c */ /* 0x000fe20000300000 */
.L_x_204:
[----:B------:R-:W-:Y:S01]  /*8730*/  MOV R0, 0x400 ;  /* 0x0000040000007802 */ /* 0x000fe20000000f00 */
[----:B------:R-:W-:Y:S01]  /*8740*/  IMAD.U32 R2, RZ, RZ, UR4 ;  /* 0x00000004ff027e24 */ /* 0x000fe2000f8e00ff */
[----:B------:R-:W-:-:S04]  /*8750*/  MOV R7, UR42 ;  /* 0x0000002a00077c02 */ /* 0x000fc80008000f00 */
[----:B------:R-:W-:Y:S02]  /*8760*/  LEA R7, R7, R0, 0x18 ;  /* 0x0000000007077211 */ /* 0x000fe400078ec0ff */
[----:B------:R-:W-:Y:S02]  /*8770*/  SHF.L.U32 R0, R8, 0x1f, RZ ;  /* 0x0000001f08007819 */ /* 0x000fe400000006ff */
[----:B-1---5:R-:W-:-:S04]  /*8780*/  LEA R3, R2, R7, 0x3 ;  /* 0x0000000702037211 */ /* 0x022fc800078e18ff */
[----:B------:R-:W1:Y:S02]  /*8790*/  SYNCS.PHASECHK.TRANS64.TRYWAIT P0, [R3+URZ+0x98], R0 ;  /* 0x00009800030075a7 */ /* 0x000e64000800017f */
[----:B-1----:R-:W-:Y:S05]  /*87a0*/  @!P0 BRA `(.L_x_205) ;  /* 0x0000001400848947 */ /* 0x002fea0003800000 */
.L_x_237:
[----:B------:R-:W-:Y:S05]  /*87b0*/  @!P1 BRA `(.L_x_206) ;  /* 0x0000000000049947 */ /* 0x000fea0003800000 */
[----:B------:R-:W-:Y:S01]  /*87c0*/  BPT.TRAP 0x1 ;  /* 0x000000040000795c */ /* 0x000fe20000300000 */
.L_x_206:
[----:B------:R-:W-:-:S04]  /*87d0*/  UIADD3 UR5, UR4, 0x1, URZ ;  /* 0x0000000104057890 */ /* 0x000fc8000fffe03f */
[----:B------:R-:W-:Y:S02]  /*87e0*/  UISETP.NE.AND UP0, UPT, UR5, 0x3, UPT ;  /* 0x000000030500788c */ /* 0x000fe4000bf05270 */
[----:B------:R-:W-:Y:S02]  /*87f0*/  IMAD.U32 R2, RZ, RZ, UR5 ;  /* 0x00000005ff027e24 */ /* 0x000fe4000f8e00ff */
[----:B------:R-:W-:Y:S02]  /*8800*/  USEL UR5, URZ, 0x1, UP0 ;  /* 0x000000013f057887 */ /* 0x000fe40008000000 */
[----:B------:R-:W-:-:S04]  /*8810*/  PLOP3.LUT P0, PT, PT, PT, UP0, 0x80, 0x0 ;  /* 0x000000000000781c */ /* 0x000fc80003f0f008 */
[----:B------:R-:W-:Y:S02]  /*8820*/  SEL R2, R2, RZ, P0 ;  /* 0x000000ff02027207 */ /* 0x000fe40000000000 */
[----:B-1----:R-:W-:Y:S02]  /*8830*/  LOP3.LUT R3, R8, UR5, RZ, 0x3c, !PT ;  /* 0x0000000508037c12 */ /* 0x002fe4000f8e3cff */
[----:B--2---:R-:W-:Y:S02]  /*8840*/  LEA R5, R2, R7, 0x3 ;  /* 0x0000000702057211 */ /* 0x004fe400078e18ff */
[----:B------:R-:W-:-:S04]  /*8850*/  SHF.L.U32 R0, R3, 0x1f, RZ ;  /* 0x0000001f03007819 */ /* 0x000fc800000006ff */
[----:B------:R-:W1:Y:S02]  /*8860*/  SYNCS.PHASECHK.TRANS64.TRYWAIT P0, [R5+URZ+0x98], R0 ;  /* 0x00009800050075a7 */ /* 0x000e64000800017f */
[----:B-1----:R-:W-:Y:S05]  /*8870*/  @!P0 BRA `(.L_x_207) ;  /* 0x0000001400648947 */ /* 0x002fea0003800000 */
.L_x_238:
[----:B------:R-:W-:Y:S05]  /*8880*/  @!P1 BRA `(.L_x_208) ;  /* 0x0000000000049947 */ /* 0x000fea0003800000 */
[----:B------:R-:W-:Y:S01]  /*8890*/  BPT.TRAP 0x1 ;  /* 0x000000040000795c */ /* 0x000fe20000300000 */
.L_x_208:
[----:B-1----:R-:W-:-:S05]  /*88a0*/  VIADD R0, R2, 0x1 ;  /* 0x0000000102007836 */ /* 0x002fca0000000000 */
[----:B------:R-:W-:-:S04]  /*88b0*/  ISETP.NE.AND P0, PT, R0, 0x3, PT ;  /* 0x000000030000780c */ /* 0x000fc80003f05270 */
[----:B------:R-:W-:Y:S02]  /*88c0*/  SEL R2, RZ, 0x1, P0 ;  /* 0x00000001ff027807 */ /* 0x000fe40000000000 */
[----:B------:R-:W-:Y:S02]  /*88d0*/  SEL R0, R0, RZ, P0 ;  /* 0x000000ff00007207 */ /* 0x000fe40000000000 */
[----:B------:R-:W-:Y:S02]  /*88e0*/  LOP3.LUT R2, R3, R2, RZ, 0x3c, !PT ;  /* 0x0000000203027212 */ /* 0x000fe400078e3cff */
[----:B------:R-:W-:Y:S02]  /*88f0*/  LEA R3, R0, R7, 0x3 ;  /* 0x0000000700037211 */ /* 0x000fe400078e18ff */
[----:B------:R-:W-:-:S07]  /*8900*/  SHF.L.U32 R0, R2, 0x1f, RZ ;  /* 0x0000001f02007819 */ /* 0x000fce00000006ff */
.L_x_209:
[----:B-1----:R1:W2:Y:S02]  /*8910*/  SYNCS.PHASECHK.TRANS64.TRYWAIT P0, [R3+URZ+0x98], R0 ;  /* 0x00009800030075a7 */ /* 0x0022a4000800017f */
[----:B--2---:R-:W-:Y:S05]  /*8920*/  @!P0 NANOSLEEP.SYNCS 0x989680 ;  /* 0x009896800000895d */ /* 0x004fea0003900000 */
[----:B------:R-:W2:Y:S02]  /*8930*/  @!P0 SYNCS.PHASECHK.TRANS64 P0, [R3+URZ+0x98], R0 ;  /* 0x00009800030085a7 */ /* 0x000ea4000800007f */
[----:B--2---:R-:W-:Y:S05]  /*8940*/  @P0 BRA `(.L_x_11) ;  /* 0x0000001000780947 */ /* 0x004fea0003800000 */
[----:B------:R-:W-:Y:S05]  /*8950*/  BRA `(.L_x_209) ;  /* 0xfffffffc00ec7947 */ /* 0x000fea000383ffff */
.L_x_178:
[----:B------:R-:W-:Y:S01]  /*8960*/  LOP3.LUT P0, RZ, R10, 0xff, RZ, 0xc0, !PT ;  /* 0x000000ff0aff7812 */ /* 0x000fe2000780c0ff */
[----:B------:R-:W-:Y:S01]  /*8970*/  IMAD.MOV.U32 R3, RZ, RZ, 0x1 ;  /* 0x00000001ff037424 */ /* 0x000fe200078e00ff */
[----:B------:R-:W-:-:S11]  /*8980*/  MOV R0, RZ ;  /* 0x000000ff00007202 */ /* 0x000fd60000000f00 */
[----:B------:R-:W-:Y:S05]  /*8990*/  @!P0 BRA `(.L_x_210) ;  /* 0x0000000c00208947 */ /* 0x000fea0003800000 */
[----:B------:R-:W1:Y:S01]  /*89a0*/  LDC R0, c[0x0][0x28c] ;  /* 0x0000a300ff007b82 */ /* 0x000e620000000800 */
[C---:B------:R-:W-:Y:S01]  /*89b0*/  LOP3.LUT P2, RZ, R18.reuse, 0x7f, RZ, 0xc0, !PT ;  /* 0x0000007f12ff7812 */ /* 0x040fe2000784c0ff */
[----:B------:R-:W-:Y:S01]  /*89c0*/  ULDC UR5, c[0x0][0x900] ;  /* 0x0002400000057ab9 */ /* 0x000fe20000000800 */
[----:B------:R-:W-:Y:S01]  /*89d0*/  LOP3.LUT P0, RZ, R18, 0x1f, RZ, 0xc0, !PT ;  /* 0x0000001f12ff7812 */ /* 0x000fe2000780c0ff */
[----:B------:R-:W-:Y:S01]  /*89e0*/  UMOV UR6, 0xffffffff ;  /* 0xffffffff00067882 */ /* 0x000fe20000000000 */
[----:B------:R-:W-:Y:S01]  /*89f0*/  BSSY B0, `(.L_x_210) ;  /* 0x00000c2000007945 */ /* 0x000fe20003800000 */
[----:B------:R-:W-:Y:S01]  /*8a00*/  USHF.L.U32 UR6, UR6, UR5, URZ ;  /* 0x0000000506067299 */ /* 0x000fe2000800063f */
[----:B------:R-:W-:Y:S01]  /*8a10*/  MOV R10, 0x1 ;  /* 0x00000001000a7802 */ /* 0x000fe20000000f00 */
[----:B------:R-:W-:Y:S01]  /*8a20*/  ULDC UR4, c[0x0][0x8a8] ;  /* 0x00022a0000047ab9 */ /* 0x000fe20000000800 */
[----:B------:R-:W-:Y:S01]  /*8a30*/  LOP3.LUT R18, R22, 0x2, RZ, 0xfc, !PT ;  /* 0x0000000216127812 */ /* 0x000fe200078efcff */
[----:B------:R-:W-:Y:S01]  /*8a40*/  UMOV UR7, 0x1 ;  /* 0x0000000100077882 */ /* 0x000fe20000000000 */
[----:B------:R-:W-:Y:S01]  /*8a50*/  PLOP3.LUT P0, PT, P0, P2, PT, 0x8a, 0x0 ;  /* 0x000000000000781c */ /* 0x000fe20000705172 */
[----:B------:R-:W-:-:S02]  /*8a60*/  UIADD3 UR15, UR4, -0x1, URZ ;  /* 0xffffffff040f7890 */ /* 0x000fc4000fffe03f */
[----:B------:R-:W-:Y:S02]  /*8a70*/  USHF.L.U32 UR17, UR7, UR5, URZ ;  /* 0x0000000507117299 */ /* 0x000fe4000800063f */
[----:B------:R-:W-:Y:S01]  /*8a80*/  ULOP3.LUT UR16, URZ, UR6, URZ, 0x33, !UPT ;  /* 0x000000063f107292 */ /* 0x000fe2000f8e333f */
[----:B------:R-:W-:Y:S01]  /*8a90*/  ULDC.64 UR20, c[0x0][0x198] ;  /* 0x0000660000147ab9 */ /* 0x000fe20000000a00 */
[----:B-1----:R-:W-:-:S05]  /*8aa0*/  VIADD R0, R0, 0x3f ;  /* 0x0000003f00007836 */ /* 0x002fca0000000000 */
[----:B------:R-:W-:-:S04]  /*8ab0*/  SHF.R.S32.HI R3, RZ, 0x1f, R0 ;  /* 0x0000001fff037819 */ /* 0x000fc80000011400 */
[----:B------:R-:W-:Y:S02]  /*8ac0*/  LEA.HI R3, R3, R0, RZ, 0x6 ;  /* 0x0000000003037211 */ /* 0x000fe400078f30ff */
[----:B------:R-:W-:Y:S02]  /*8ad0*/  MOV R0, RZ ;  /* 0x000000ff00007202 */ /* 0x000fe40000000f00 */
[----:B------:R-:W-:Y:S01]  /*8ae0*/  SHF.R.S32.HI R11, RZ, 0x6, R3 ;  /* 0x00000006ff0b7819 */ /* 0x000fe20000011403 */
[----:B------:R-:W-:-:S04]  /*8af0*/  IMAD.MOV.U32 R3, RZ, RZ, 0x1 ;  /* 0x00000001ff037424 */ /* 0x000fc800078e00ff */
[----:B------:R-:W-:-:S07]  /*8b00*/  VIADD R12, R11, 0x1 ;  /* 0x000000010b0c7836 */ /* 0x000fce0000000000 */
.L_x_222:
[----:B------:R-:W-:-:S03]  /*8b10*/  UMOV UR4, 0xffffffff ;  /* 0xffffffff00047882 */ /* 0x000fc60000000000 */
[----:B------:R-:W-:Y:S05]  /*8b20*/  BRA.DIV UR4, `(.L_x_211) ;  /* 0x0000001204cc7947 */ /* 0x000fea000b800000 */
[----:B------:R-:W-:-:S13]  /*8b30*/  ELECT P6, URZ, PT ;  /* 0x00000000003f782f */ /* 0x000fda00038c0000 */
.L_x_241:
[----:B------:R-:W1:Y:S01]  /*8b40*/  LDC R4, c[0x0][0x28c] ;  /* 0x0000a300ff047b82 */ /* 0x000e620000000800 */
[----:B------:R-:W-:Y:S01]  /*8b50*/  BSSY B1, `(.L_x_212) ;  /* 0x0000037000017945 */ /* 0x000fe20003800000 */
[----:B-1----:R-:W-:-:S13]  /*8b60*/  ISETP.LT.OR P6, PT, R4, 0x1, !P6 ;  /* 0x000000010400780c */ /* 0x002fda00077c1670 */
[----:B------:R-:W-:Y:S05]  /*8b70*/  @P6 BRA `(.L_x_213) ;  /* 0x0000000000d06947 */ /* 0x000fea0003800000 */
[----:B------:R-:W-:Y:S01]  /*8b80*/  SHF.L.U32 R14, R7, 0x6, RZ ;  /* 0x00000006070e7819 */ /* 0x000fe200000006ff */
[----:B------:R-:W-:Y:S01]  /*8b90*/  IMAD.SHL.U32 R13, R13, 0x80, RZ ;  /* 0x000000800d0d7824 */ /* 0x000fe200078e00ff */
[----:B------:R-:W-:Y:S01]  /*8ba0*/  MOV R19, RZ ;  /* 0x000000ff00137202 */ /* 0x000fe20000000f00 */
[----:B------:R-:W-:Y:S01]  /*8bb0*/  IMAD.MOV.U32 R4, RZ, RZ, R12 ;  /* 0x000000ffff047224 */ /* 0x000fe200078e000c */
[----:B------:R-:W-:Y:S01]  /*8bc0*/  MOV R5, R3 ;  /* 0x0000000300057202 */ /* 0x000fe20000000f00 */
[----:B------:R-:W-:-:S07]  /*8bd0*/  IMAD.MOV.U32 R7, RZ, RZ, R0 ;  /* 0x000000ffff077224 */ /* 0x000fce00078e0000 */
.L_x_217:
[----:B------:R-:W1:Y:S01]  /*8be0*/  S2R R9, SR_CgaCtaId ;  /* 0x0000000000097919 */ /* 0x000e620000008800 */
[----:B------:R-:W-:-:S04]  /*8bf0*/  MOV R8, 0x400 ;  /* 0x0000040000087802 */ /* 0x000fc80000000f00 */
[----:B-1----:R-:W-:Y:S02]  /*8c00*/  LEA R20, R9, R8, 0x18 ;  /* 0x0000000809147211 */ /* 0x002fe400078ec0ff */
[----:B------:R-:W-:Y:S01]  /*8c10*/  SHF.L.U32 R8, R5, 0x1f, RZ ;  /* 0x0000001f05087819 */ /* 0x000fe200000006ff */
[----:B------:R-:W1:Y:S01]  /*8c20*/  @!P2 LDC R9, c[0x0][0x500] ;  /* 0x00014000ff09ab82 */ /* 0x000e620000000800 */
[----:B------:R-:W-:-:S04]  /*8c30*/  LEA R15, R7, R20, 0x3 ;  /* 0x00000014070f7211 */ /* 0x000fc800078e18ff */
[----:B------:R-:W2:Y:S02]  /*8c40*/  SYNCS.PHASECHK.TRANS64.TRYWAIT P1, [R15+URZ+0x40], R8 ;  /* 0x000040080f0075a7 */ /* 0x000ea4000802017f */
[----:B--2---:R-:W-:Y:S05]  /*8c50*/  @!P1 BRA `(.L_x_214) ;  /* 0x0000001000a09947 */ /* 0x004fea0003800000 */
.L_x_242:
[----:B--2---:R-:W-:Y:S01]  /*8c60*/  PRMT R8, R18, 0x9910, RZ ;  /* 0x0000991012087816 */ /* 0x004fe200000000ff */
[----:B-1----:R1:W-:Y:S03]  /*8c70*/  @!P2 SYNCS.ARRIVE.TRANS64 RZ, [R15+URZ], R9 ;  /* 0x000000090fffa9a7 */ /* 0x0023e6000800003f */
[----:B------:R-:W-:-:S13]  /*8c80*/  ISETP.NE.AND P1, PT, R8, 0x2, PT ;  /* 0x000000020800780c */ /* 0x000fda0003f25270 */
[----:B-1----:R-:W-:Y:S05]  /*8c90*/  @P1 BRA `(.L_x_215) ;  /* 0x0000000000041947 */ /* 0x002fea0003800000 */
[----:B------:R-:W-:Y:S01]  /*8ca0*/  BPT.TRAP 0x1 ;  /* 0x000000040000795c */ /* 0x000fe20000300000 */
.L_x_215:
[----:B------:R-:W-:Y:S05]  /*8cb0*/  @P0 BRA `(.L_x_216) ;  /* 0x0000000000040947 */ /* 0x000fea0003800000 */
[----:B------:R-:W-:Y:S01]  /*8cc0*/  BPT.TRAP 0x1 ;  /* 0x000000040000795c */ /* 0x000fe20000300000 */
.L_x_216:
[C---:B------:R-:W-:Y:S01]  /*8cd0*/  IMAD R8, R7.reuse, 0x4000, R20 ;  /* 0x0000400007087824 */ /* 0x040fe200078e0214 */
[----:B------:R-:W-:Y:S01]  /*8ce0*/  LEA R20, R7, R20, 0xd ;  /* 0x0000001407147211 */ /* 0x000fe200078e68ff */
[----:B------:R-:W-:Y:S01]  /*8cf0*/  UIADD3 UR4, UP0, UR20, 0xf0, URZ ;  /* 0x000000f014047890 */ /* 0x000fe2000ff1e03f */
[----:B------:R-:W-:Y:S01]  /*8d00*/  R2UR UR9, R15 ;  /* 0x000000000f0972ca */ /* 0x000fe200000e0000 */
[----:B------:R-:W-:Y:S01]  /*8d10*/  UIADD3 UR22, UP1, UR20, 0x1f0, URZ ;  /* 0x000001f014167890 */ /* 0x000fe2000ff3e03f */
[----:B------:R-:W-:Y:S01]  /*8d20*/  R2UR UR5, R8 ;  /* 0x00000000080572ca */ /* 0x000fe200000e0000 */
[----:B------:R-:W-:Y:S01]  /*8d30*/  VIADD R7, R7, 0x1 ;  /* 0x0000000107077836 */ /* 0x000fe20000000000 */
[----:B------:R-:W-:Y:S01]  /*8d40*/  R2UR UR8, R20 ;  /* 0x00000000140872ca */ /* 0x000fe200000e0000 */
[----:B------:R-:W-:Y:S01]  /*8d50*/  UIADD3.X UR23, URZ, UR21, URZ, UP1, !UPT ;  /* 0x000000153f177290 */ /* 0x000fe20008ffe43f */
[----:B------:R-:W-:Y:S01]  /*8d60*/  R2UR UR11, R13 ;  /* 0x000000000d0b72ca */ /* 0x000fe200000e0000 */
[----:B------:R-:W-:Y:S01]  /*8d70*/  UMOV UR6, 0x0 ;  /* 0x0000000000067882 */ /* 0x000fe20000000000 */
[C---:B------:R-:W-:Y:S01]  /*8d80*/  R2UR UR10, R19.reuse ;  /* 0x00000000130a72ca */ /* 0x040fe200000e0000 */
[----:B------:R-:W-:Y:S01]  /*8d90*/  UMOV UR7, 0x10000000 ;  /* 0x1000000000077882 */ /* 0x000fe20000000000 */
[----:B------:R-:W-:Y:S01]  /*8da0*/  R2UR UR12, R6 ;  /* 0x00000000060c72ca */ /* 0x000fe200000e0000 */
[----:B------:R-:W-:Y:S01]  /*8db0*/  VIADD R19, R19, 0x40 ;  /* 0x0000004013137836 */ /* 0x000fe20000000000 */
[----:B------:R-:W-:-:S02]  /*8dc0*/  IADD3 R4, R4, -0x1, RZ ;  /* 0xffffffff04047810 */ /* 0x000fc40007ffe0ff */
[----:B------:R-:W-:Y:S01]  /*8dd0*/  R2UR UR18, R14 ;  /* 0x000000000e1272ca */ /* 0x000fe200000e0000 */
[----:B------:R-:W-:Y:S01]  /*8de0*/  UIADD3 UR13, UR5, 0x6400, URZ ;  /* 0x00006400050d7890 */ /* 0x000fe2000fffe03f */
[----:B------:R-:W-:Y:S01]  /*8df0*/  ISETP.GT.AND P3, PT, R4, 0x1, PT ;  /* 0x000000010400780c */ /* 0x000fe20003f64270 */
[----:B------:R-:W-:Y:S01]  /*8e00*/  UIADD3.X UR5, URZ, UR21, URZ, UP0, !UPT ;  /* 0x000000153f057290 */ /* 0x000fe200087fe43f */
[----:B------:R-:W-:Y:S01]  /*8e10*/  ISETP.NE.AND P1, PT, R7, 0x8, PT ;  /* 0x000000080700780c */ /* 0x000fe20003f25270 */
[----:B------:R-:W-:-:S03]  /*8e20*/  UIADD3 UR14, UR8, 0x26400, URZ ;  /* 0x00026400080e7890 */ /* 0x000fc6000fffe03f */
[----:B------:R-:W-:Y:S01]  /*8e30*/  UMOV UR8, UR13 ;  /* 0x0000000d00087c82 */ /* 0x000fe20008000000 */
[----:B------:R-:W-:Y:S02]  /*8e40*/  SEL R8, RZ, 0x1, P1 ;  /* 0x00000001ff087807 */ /* 0x000fe40000800000 */
[----:B------:R-:W-:Y:S01]  /*8e50*/  SEL R7, R7, RZ, P1 ;  /* 0x000000ff07077207 */ /* 0x000fe20000800000 */
[----:B------:R1:W-:Y:S01]  /*8e60*/  UTMALDG.3D [UR8], [UR4], desc[UR6] ;  /* 0x00000608040075b4 */ /* 0x0003e20008011000 */
[----:B------:R-:W-:Y:S01]  /*8e70*/  LOP3.LUT R5, R5, R8, RZ, 0x3c, !PT ;  /* 0x0000000805057212 */ /* 0x000fe200078e3cff */
[----:B-1----:R-:W-:Y:S01]  /*8e80*/  UMOV UR8, UR14 ;  /* 0x0000000e00087c82 */ /* 0x002fe20008000000 */
[----:B------:R-:W-:Y:S02]  /*8e90*/  UMOV UR11, UR18 ;  /* 0x00000012000b7c82 */ /* 0x000fe40008000000 */
[----:B------:R1:W-:Y:S02]  /*8ea0*/  UTMALDG.3D [UR8], [UR22], desc[UR6] ;  /* 0x00000608160075b4 */ /* 0x0003e40008011000 */
[----:B-1----:R-:W-:Y:S05]  /*8eb0*/  @P3 BRA `(.L_x_217) ;  /* 0xfffffffc00483947 */ /* 0x002fea000383ffff */
.L_x_213:
[----:B------:R-:W-:Y:S05]  /*8ec0*/  BSYNC B1 ;  /* 0x0000000000017941 */ /* 0x000fea0003800000 */
.L_x_212:
[----:B------:R-:W-:Y:S01]  /*8ed0*/  LOP3.LUT P3, RZ, R10, 0xff, RZ, 0xc0, !PT ;  /* 0x000000ff0aff7812 */ /* 0x000fe2000786c0ff */
[----:B------:R-:W-:Y:S01]  /*8ee0*/  ULDC.64 UR4, c[0x0][0x8f8] ;  /* 0x00023e0000047ab9 */ /* 0x000fe20000000a00 */
[----:B------:R-:W-:Y:S01]  /*8ef0*/  IADD3 R0, R11, R0, RZ ;  /* 0x000000000b007210 */ /* 0x000fe20007ffe0ff */
[----:B------:R-:W-:Y:S01]  /*8f00*/  BSSY B1, `(.L_x_218) ;  /* 0x000006e000017945 */ /* 0x000fe20003800000 */
[----:B------:R-:W-:Y:S01]  /*8f10*/  IADD3 R16, P4, R16, UR36, RZ ;  /* 0x0000002410107c10 */ /* 0x000fe2000ff9e0ff */
[----:B------:R-:W-:Y:S01]  /*8f20*/  IMAD.MOV.U32 R13, RZ, RZ, -0x1 ;  /* 0xffffffffff0d7424 */ /* 0x000fe200078e00ff */
[----:B------:R-:W-:Y:S02]  /*8f30*/  SHF.R.U32.HI R4, RZ, 0x3, R0 ;  /* 0x00000003ff047819 */ /* 0x000fe40000011600 */
[----:B------:R-:W-:Y:S02]  /*8f40*/  ISETP.GT.U32.AND P1, PT, R0, 0x7, PT ;  /* 0x000000070000780c */ /* 0x000fe40003f24070 */
[----:B------:R-:W-:-:S02]  /*8f50*/  LOP3.LUT R4, R4, 0x1, RZ, 0xc0, !PT ;  /* 0x0000000104047812 */ /* 0x000fc400078ec0ff */
[----:B------:R-:W-:Y:S01]  /*8f60*/  ISETP.LT.U32.AND P1, PT, R11, 0x8, P1 ;  /* 0x000000080b00780c */ /* 0x000fe20000f21070 */
[----:B------:R-:W1:Y:S01]  /*8f70*/  @P3 S2R R6, SR_CgaCtaId ;  /* 0x0000000000063919 */ /* 0x000e620000008800 */
[----:B------:R-:W-:Y:S02]  /*8f80*/  @P3 MOV R5, 0x400 ;  /* 0x0000040000053802 */ /* 0x000fe40000000f00 */
[----:B------:R-:W-:Y:S02]  /*8f90*/  IADD3.X R17, R17, UR41, RZ, P4, !PT ;  /* 0x0000002911117c10 */ /* 0x000fe4000a7fe4ff */
[----:B------:R-:W-:Y:S02]  /*8fa0*/  ISETP.GE.U32.AND P4, PT, R16, UR4, PT ;  /* 0x0000000410007c0c */ /* 0x000fe4000bf86070 */
[----:B------:R-:W-:Y:S02]  /*8fb0*/  MOV R7, 0xffffffff ;  /* 0xffffffff00077802 */ /* 0x000fe40000000f00 */
[----:B------:R-:W-:-:S02]  /*8fc0*/  LOP3.LUT R0, R0, 0x7, RZ, 0xc0, !PT ;  /* 0x0000000700007812 */ /* 0x000fc400078ec0ff */
[----:B------:R-:W-:Y:S02]  /*8fd0*/  PRMT R10, RZ, 0x7610, R10 ;  /* 0x00007610ff0a7816 */ /* 0x000fe4000000000a */
[----:B-1----:R-:W-:Y:S01]  /*8fe0*/  @P3 LEA R5, R6, R5, 0x18 ;  /* 0x0000000506053211 */ /* 0x002fe200078ec0ff */
[----:B------:R-:W-:-:S03]  /*8ff0*/  IMAD.MOV.U32 R6, RZ, RZ, -0x1 ;  /* 0xffffffffff067424 */ /* 0x000fc600078e00ff */
[----:B------:R1:W-:Y:S01]  /*9000*/  @P3 SYNCS.ARRIVE.TRANS64.A1T0 RZ, [R5+URZ+0xb8], RZ ;  /* 0x0000b8ff05ff39a7 */ /* 0x0003e2000810003f */
[----:B------:R-:W-:Y:S02]  /*9010*/  ISETP.NE.U32.AND P3, PT, R4, 0x1, PT ;  /* 0x000000010400780c */ /* 0x000fe40003f65070 */
[----:B------:R-:W-:Y:S02]  /*9020*/  SEL R4, RZ, 0x1, !P1 ;  /* 0x00000001ff047807 */ /* 0x000fe40004800000 */
[----:B------:R-:W-:Y:S02]  /*9030*/  ISETP.GE.U32.AND.EX P1, PT, R17, UR5, PT, P4 ;  /* 0x0000000511007c0c */ /* 0x000fe4000bf26140 */
[----:B------:R-:W-:-:S04]  /*9040*/  ISETP.GT.U32.AND P3, PT, R11, 0x7, !P3 ;  /* 0x000000070b00780c */ /* 0x000fc80005f64070 */
[----:B-1----:R-:W-:-:S04]  /*9050*/  SEL R5, RZ, 0x1, !P3 ;  /* 0x00000001ff057807 */ /* 0x002fc80005800000 */
[--C-:B------:R-:W-:Y:S02]  /*9060*/  LOP3.LUT R3, R5, R3, R4.reuse, 0x96, !PT ;  /* 0x0000000305037212 */ /* 0x100fe400078e9604 */
[----:B------:R-:W-:Y:S01]  /*9070*/  PRMT R4, RZ, 0x7610, R4 ;  /* 0x00007610ff047816 */ /* 0x000fe20000000004 */
[----:B------:R-:W-:Y:S06]  /*9080*/  @P1 BRA `(.L_x_219) ;  /* 0x0000000400541947 */ /* 0x000fec0003800000 */
[----:B------:R-:W-:Y:S01]  /*9090*/  ULDC.64 UR4, c[0x0][0x8d0] ;  /* 0x0002340000047ab9 */ /* 0x000fe20000000a00 */
[----:B------:R-:W1:Y:S01]  /*90a0*/  S2R R14, SR_CTAID.X ;  /* 0x00000000000e7919 */ /* 0x000e620000002500 */
[----:B------:R-:W-:Y:S01]  /*90b0*/  ISETP.NE.U32.AND P1, PT, RZ, UR4, PT ;  /* 0x00000004ff007c0c */ /* 0x000fe2000bf25070 */
[----:B------:R-:W-:Y:S01]  /*90c0*/  ULDC UR7, c[0x0][0x8d8] ;  /* 0x0002360000077ab9 */ /* 0x000fe20000000800 */
[----:B------:R-:W-:Y:S01]  /*90d0*/  MOV R4, R16 ;  /* 0x0000001000047202 */ /* 0x000fe20000000f00 */
[----:B------:R-:W2:Y:S01]  /*90e0*/  S2R R13, SR_CTAID.Y ;  /* 0x00000000000d7919 */ /* 0x000ea20000002600 */
[----:B------:R-:W-:Y:S01]  /*90f0*/  ISETP.NE.AND.EX P1, PT, RZ, UR5, PT, P1 ;  /* 0x00000005ff007c0c */ /* 0x000fe2000bf25310 */
[----:B------:R-:W-:-:S12]  /*9100*/  IMAD.MOV.U32 R5, RZ, RZ, R17 ;  /* 0x000000ffff057224 */ /* 0x000fd800078e0011 */
[----:B------:R-:W-:Y:S05]  /*9110*/  @!P1 BRA `(.L_x_220) ;  /* 0x0000000000289947 */ /* 0x000fea0003800000 */
[----:B------:R-:W-:Y:S02]  /*9120*/  ULDC UR6, c[0x0][0x8dc] ;  /* 0x0002370000067ab9 */ /* 0x000fe40000000800 */
[----:B------:R-:W-:-:S04]  /*9130*/  IADD3 R9, P1, R16, UR6, RZ ;  /* 0x0000000610097c10 */ /* 0x000fc8000ff3e0ff */
[----:B------:R-:W-:-:S05]  /*9140*/  IADD3.X R15, RZ, R17, RZ, P1, !PT ;  /* 0x00000011ff0f7210 */ /* 0x000fca0000ffe4ff */
[----:B------:R-:W-:-:S04]  /*9150*/  IMAD.WIDE.U32 R6, R15, UR4, RZ ;  /* 0x000000040f067c25 */ /* 0x000fc8000f8e00ff */
[----:B------:R-:W-:-:S04]  /*9160*/  IMAD.WIDE.U32 R6, P1, R9, UR5, R6 ;  /* 0x0000000509067c25 */ /* 0x000fc8000f820006 */
[----:B------:R-:W-:Y:S01]  /*9170*/  IMAD.WIDE.U32 R8, R9, UR4, RZ ;  /* 0x0000000409087c25 */ /* 0x000fe2000f8e00ff */
[----:B------:R-:W-:-:S03]  /*9180*/  MOV R4, R7 ;  /* 0x0000000700047202 */ /* 0x000fc60000000f00 */
[----:B------:R-:W-:Y:S01]  /*9190*/  IMAD.X R5, RZ, RZ, RZ, P1 ;  /* 0x000000ffff057224 */ /* 0x000fe200008e06ff */
[----:B------:R-:W-:-:S05]  /*91a0*/  IADD3 RZ, P1, R9, R6, RZ ;  /* 0x0000000609ff7210 */ /* 0x000fca0007f3e0ff */
[----:B------:R-:W-:-:S08]  /*91b0*/  IMAD.WIDE.U32.X R4, R15, UR5, R4, P1 ;  /* 0x000000050f047c25 */ /* 0x000fd000088e0404 */
.L_x_220:
[--C-:B------:R-:W-:Y:S01]  /*91c0*/  SHF.R.U64 R8, R4, UR7, R5.reuse ;  /* 0x0000000704087c19 */ /* 0x100fe20008001205 */
[----:B------:R-:W-:Y:S01]  /*91d0*/  ULDC.64 UR4, c[0x0][0x8c8] ;  /* 0x0002320000047ab9 */ /* 0x000fe20000000a00 */
[----:B------:R-:W-:Y:S01]  /*91e0*/  SHF.R.U32.HI R4, RZ, UR7, R5 ;  /* 0x00000007ff047c19 */ /* 0x000fe20008011605 */
[----:B------:R-:W3:Y:S01]  /*91f0*/  LDC R25, c[0x0][0x144] ;  /* 0x00005100ff197b82 */ /* 0x000ee20000000800 */
[----:B------:R-:W-:Y:S01]  /*9200*/  IADD3 R7, P1, RZ, -R8, RZ ;  /* 0x80000008ff077210 */ /* 0x000fe20007f3e0ff */
[----:B------:R-:W-:Y:S01]  /*9210*/  ULDC.64 UR8, c[0x0][0x8e8] ;  /* 0x00023a0000087ab9 */ /* 0x000fe20000000a00 */
[----:B-1----:R-:W-:Y:S01]  /*9220*/  I2FP.F32.U32 R9, R14 ;  /* 0x0000000e00097245 */ /* 0x002fe20000201000 */
[----:B------:R-:W-:Y:S02]  /*9230*/  ULDC UR6, c[0x0][0x8b0] ;  /* 0x00022c0000067ab9 */ /* 0x000fe40000000800 */
[----:B------:R-:W-:Y:S01]  /*9240*/  IMAD.X R4, RZ, RZ, ~R4, P1 ;  /* 0x000000ffff047224 */ /* 0x000fe200008e0e04 */
[----:B------:R-:W-:Y:S01]  /*9250*/  ISETP.NE.U32.AND P1, PT, RZ, UR8, PT ;  /* 0x00000008ff007c0c */ /* 0x000fe2000bf25070 */
[----:B------:R-:W1:Y:S02]  /*9260*/  LDC R20, c[0x0][0x148] ;  /* 0x00005200ff147b82 */ /* 0x000e640000000800 */
[----:B------:R-:W-:Y:S01]  /*9270*/  IMAD R6, R4, UR4, RZ ;  /* 0x0000000404067c24 */ /* 0x000fe2000f8e02ff */
[----:B------:R-:W-:Y:S01]  /*9280*/  ISETP.NE.AND.EX P1, PT, RZ, UR9, PT, P1 ;  /* 0x00000009ff007c0c */ /* 0x000fe2000bf25310 */
[----:B------:R-:W-:Y:S01]  /*9290*/  IMAD.WIDE.U32 R4, R7, UR4, R16 ;  /* 0x0000000407047c25 */ /* 0x000fe2000f8e0010 */
[----:B------:R-:W-:-:S03]  /*92a0*/  ULDC UR4, c[0x0][0x150] ;  /* 0x0000540000047ab9 */ /* 0x000fc60000000800 */
[----:B------:R-:W-:Y:S02]  /*92b0*/  IMAD R7, R7, UR5, R6 ;  /* 0x0000000507077c24 */ /* 0x000fe4000f8e0206 */
[----:B------:R-:W-:Y:S01]  /*92c0*/  FMUL R6, R9, UR4 ;  /* 0x0000000409067c20 */ /* 0x000fe20008400000 */
[----:B------:R-:W-:Y:S01]  /*92d0*/  ULDC UR4, c[0x0][0x8c0] ;  /* 0x0002300000047ab9 */ /* 0x000fe20000000800 */
[----:B------:R-:W-:Y:S01]  /*92e0*/  ULDC UR5, c[0x0][0x154] ;  /* 0x0000550000057ab9 */ /* 0x000fe20000000800 */
[----:B------:R-:W-:-:S03]  /*92f0*/  IADD3 R5, R5, R7, RZ ;  /* 0x0000000705057210 */ /* 0x000fc60007ffe0ff */
[----:B------:R-:W4:Y:S01]  /*9300*/  F2I.U32.TRUNC.NTZ R6, R6 ;  /* 0x0000000600067305 */ /* 0x000f22000020f000 */
[----:B------:R-:W-:Y:S02]  /*9310*/  SHF.R.U64 R9, R4, UR4, R5 ;  /* 0x0000000404097c19 */ /* 0x000fe40008001205 */
[----:B--2---:R-:W-:-:S05]  /*9320*/  I2FP.F32.U32 R4, R13 ;  /* 0x0000000d00047245 */ /* 0x004fca0000201000 */
[----:B------:R-:W-:Y:S01]  /*9330*/  FMUL R21, R4, UR5 ;  /* 0x0000000504157c20 */ /* 0x000fe20008400000 */
[----:B------:R-:W-:Y:S01]  /*9340*/  SHF.R.U32.HI R4, RZ, UR4, R5 ;  /* 0x00000004ff047c19 */ /* 0x000fe20008011605 */
[----:B------:R-:W-:-:S03]  /*9350*/  ULDC UR4, c[0x0][0x900] ;  /* 0x0002400000047ab9 */ /* 0x000fc60000000800 */
[--C-:B------:R-:W-:Y:S01]  /*9360*/  SHF.R.U64 R19, R9, UR6, R4.reuse ;  /* 0x0000000609137c19 */ /* 0x100fe20008001204 */
[----:B------:R-:W2:Y:S01]  /*9370*/  F2I.U32.TRUNC.NTZ R21, R21 ;  /* 0x0000001500157305 */ /* 0x000ea2000020f000 */
[----:B------:R-:W-:Y:S01]  /*9380*/  SHF.R.U32.HI R4, RZ, UR6, R4 ;  /* 0x00000006ff047c19 */ /* 0x000fe20008011604 */
[----:B----4-:R-:W-:-:S03]  /*9390*/  IMAD.MOV R6, RZ, RZ, -R6 ;  /* 0x000000ffff067224 */ /* 0x010fc600078e0a06 */
[----:B------:R-:W-:Y:S01]  /*93a0*/  SHF.R.U32.HI R23, RZ, UR4, R4 ;  /* 0x00000004ff177c19 */ /* 0x000fe20008011604 */
[----:B---3--:R-:W-:Y:S01]  /*93b0*/  IMAD R14, R25, R6, R14 ;  /* 0x00000006190e7224 */ /* 0x008fe200078e020e */
[----:B------:R-:W-:-:S03]  /*93c0*/  SHF.R.U64 R15, R19, UR4, R4 ;  /* 0x00000004130f7c19 */ /* 0x000fc60008001204 */
[----:B------:R-:W-:Y:S01]  /*93d0*/  IMAD.MOV.U32 R5, RZ, RZ, R23 ;  /* 0x000000ffff057224 */ /* 0x000fe200078e0017 */
[----:B------:R-:W-:Y:S01]  /*93e0*/  MOV R4, R15 ;  /* 0x0000000f00047202 */ /* 0x000fe20000000f00 */
[----:B--2---:R-:W-:Y:S06]  /*93f0*/  @!P1 BRA `(.L_x_221) ;  /* 0x0000000000289947 */ /* 0x004fec0003800000 */
[----:B------:R-:W-:Y:S02]  /*9400*/  ULDC UR4, c[0x0][0x8f4] ;  /* 0x00023d0000047ab9 */ /* 0x000fe40000000800 */
[----:B------:R-:W-:-:S04]  /*9410*/  IADD3 R5, P1, R15, UR4, RZ ;  /* 0x000000040f057c10 */ /* 0x000fc8000ff3e0ff */
[----:B------:R-:W-:-:S05]  /*9420*/  IADD3.X R23, RZ, R23, RZ, P1, !PT ;  /* 0x00000017ff177210 */ /* 0x000fca0000ffe4ff */
[----:B------:R-:W-:-:S04]  /*9430*/  IMAD.WIDE.U32 R6, R23, UR8, RZ ;  /* 0x0000000817067c25 */ /* 0x000fc8000f8e00ff */
[----:B------:R-:W-:-:S04]  /*9440*/  IMAD.WIDE.U32 R6, P1, R5, UR9, R6 ;  /* 0x0000000905067c25 */ /* 0x000fc8000f820006 */
[----:B------:R-:W-:Y:S01]  /*9450*/  IMAD.WIDE.U32 R4, R5, UR8, RZ ;  /* 0x0000000805047c25 */ /* 0x000fe2000f8e00ff */
[----:B------:R-:W-:-:S04]  /*9460*/  MOV R4, R7 ;  /* 0x0000000700047202 */ /* 0x000fc80000000f00 */
[----:B------:R-:W-:Y:S01]  /*9470*/  IADD3 RZ, P3, R5, R6, RZ ;  /* 0x0000000605ff7210 */ /* 0x000fe20007f7e0ff */
[----:B------:R-:W-:-:S04]  /*9480*/  IMAD.X R5, RZ, RZ, RZ, P1 ;  /* 0x000000ffff057224 */ /* 0x000fc800008e06ff */
[----:B------:R-:W-:-:S08]  /*9490*/  IMAD.WIDE.U32.X R4, R23, UR9, R4, P3 ;  /* 0x0000000917047c25 */ /* 0x000fd000098e0404 */
.L_x_221:
[----:B------:R-:W-:Y:S01]  /*94a0*/  ISETP.NE.AND P1, PT, R2, 0x1, PT ;  /* 0x000000010200780c */ /* 0x000fe20003f25270 */
[----:B------:R-:W-:Y:S01]  /*94b0*/  ULDC UR4, c[0x0][0x8f0] ;  /* 0x00023c0000047ab9 */ /* 0x000fe20000000800 */
[----:B------:R-:W-:Y:S01]  /*94c0*/  LOP3.LUT R19, R19, UR16, RZ, 0xc0, !PT ;  /* 0x0000001013137c12 */ /* 0x000fe2000f8ec0ff */
[----:B------:R-:W-:Y:S01]  /*94d0*/  IMAD.MOV R21, RZ, RZ, -R21 ;  /* 0x000000ffff157224 */ /* 0x000fe200078e0a15 */
[----:B------:R-:W-:Y:S01]  /*94e0*/  SHF.R.U64 R4, R4, UR4, R5 ;  /* 0x0000000404047c19 */ /* 0x000fe20008001205 */
[----:B------:R-:W-:Y:S01]  /*94f0*/  ULDC UR4, c[0x0][0x8e0] ;  /* 0x0002380000047ab9 */ /* 0x000fe20000000800 */
[----:B------:R-:W-:Y:S01]  /*9500*/  ULDC UR5, c[0x0][0x8b8] ;  /* 0x00022e0000057ab9 */ /* 0x000fe20000000800 */
[----:B------:R-:W-:Y:S01]  /*9510*/  IMAD.MOV.U32 R5, RZ, RZ, 0x1 ;  /* 0x00000001ff057424 */ /* 0x000fe200078e00ff */
[C---:B------:R-:W-:Y:S01]  /*9520*/  IADD3 R6, -R4.reuse, RZ, RZ ;  /* 0x000000ff04067210 */ /* 0x040fe20007ffe1ff */
[----:B------:R-:W-:Y:S01]  /*9530*/  IMAD R19, R4, UR17, R19 ;  /* 0x0000001104137c24 */ /* 0x000fe2000f8e0213 */
[----:B------:R-:W-:-:S03]  /*9540*/  LOP3.LUT R4, R9, UR15, RZ, 0xc0, !PT ;  /* 0x0000000f09047c12 */ /* 0x000fc6000f8ec0ff */
[----:B-1----:R-:W-:Y:S02]  /*9550*/  @P1 IMAD R14, R20, R21, R13 ;  /* 0x00000015140e1224 */ /* 0x002fe400078e020d */
[----:B------:R-:W-:Y:S01]  /*9560*/  IMAD R15, R6, UR4, R15 ;  /* 0x00000004060f7c24 */ /* 0x000fe2000f8e020f */
[----:B------:R-:W-:Y:S01]  /*9570*/  ULDC UR4, c[0x0][0x8a8] ;  /* 0x00022a0000047ab9 */ /* 0x000fe20000000800 */
[----:B------:R-:W-:Y:S01]  /*9580*/  IMAD R14, R19, UR5, R14 ;  /* 0x00000005130e7c24 */ /* 0x000fe2000f8e020e */
[----:B------:R-:W-:Y:S01]  /*9590*/  MOV R6, R8 ;  /* 0x0000000800067202 */ /* 0x000fe20000000f00 */
[--C-:B------:R-:W-:Y:S01]  /*95a0*/  IMAD R15, R15, UR4, R4.reuse ;  /* 0x000000040f0f7c24 */ /* 0x100fe2000f8e0204 */
[----:B------:R-:W-:-:S04]  /*95b0*/  PRMT R4, R5, 0x7610, R4 ;  /* 0x0000761005047816 */ /* 0x000fc80000000004 */
[----:B------:R-:W-:Y:S02]  /*95c0*/  SEL R7, R15, R14, !P1 ;  /* 0x0000000e0f077207 */ /* 0x000fe40004800000 */
[----:B------:R-:W-:-:S07]  /*95d0*/  SEL R13, R14, R15, !P1 ;  /* 0x0000000f0e0d7207 */ /* 0x000fce0004800000 */
.L_x_219:
[----:B------:R-:W-:Y:S05]  /*95e0*/  BSYNC B1 ;  /* 0x0000000000017941 */ /* 0x000fea0003800000 */
.L_x_218:
[----:B------:R-:W-:-:S13]  /*95f0*/  LOP3.LUT P1, RZ, R4, 0xff, RZ, 0xc0, !PT ;  /* 0x000000ff04ff7812 */ /* 0x000fda000782c0ff */
[----:B------:R-:W-:Y:S05]  /*9600*/  @P1 BRA `(.L_x_222) ;  /* 0xfffffff400401947 */ /* 0x000fea000383ffff */
[----:B------:R-:W-:Y:S05]  /*9610*/  BSYNC B0 ;  /* 0x0000000000007941 */ /* 0x000fea0003800000 */
.L_x_210:
[----:B------:R-:W-:-:S03]  /*9620*/  UMOV UR4, 0xffffffff ;  /* 0xffffffff00047882 */ /* 0x000fc60000000000 */
[----:B------:R-:W-:Y:S05]  /*9630*/  BRA.DIV UR4, `(.L_x_223) ;  /* 0x0000000a043c7947 */ /* 0x000fea000b800000 */
[----:B------:R-:W-:-:S13]  /*9640*/  ELECT P6, URZ, PT ;  /* 0x00000000003f782f */ /* 0x000fda00038c0000 */
.L_x_245:
[----:B------:R-:W-:Y:S05]  /*9650*/  @!P6 BRA `(.L_x_11) ;  /* 0x000000040034e947 */ /* 0x000fea0003800000 */
[----:B------:R-:W-:-:S04]  /*9660*/  LOP3.LUT R22, R22, 0x2, RZ, 0xfc, !PT ;  /* 0x0000000216167812 */ /* 0x000fc800078efcff */
[----:B------:R-:W-:-:S13]  /*9670*/  ISETP.NE.AND P0, PT, R22, 0x3, PT ;  /* 0x000000031600780c */ /* 0x000fda0003f05270 */
[----:B------:R-:W-:Y:S05]  /*9680*/  @!P0 BRA `(.L_x_224) ;  /* 0x0000000000048947 */ /* 0x000fea0003800000 */
[----:B------:R-:W-:Y:S01]  /*9690*/  BPT.TRAP 0x1 ;  /* 0x000000040000795c */ /* 0x000fe20000300000 */
.L_x_224:
[----:B------:R-:W1:Y:S01]  /*96a0*/  S2R R5, SR_CgaCtaId ;  /* 0x0000000000057919 */ /* 0x000e620000008800 */
[----:B------:R-:W-:Y:S02]  /*96b0*/  MOV R2, 0x400 ;  /* 0x0000040000027802 */ /* 0x000fe40000000f00 */
[----:B------:R-:W-:Y:S02]  /*96c0*/  SHF.L.U32 R4, R3, 0x1f, RZ ;  /* 0x0000001f03047819 */ /* 0x000fe400000006ff */
[----:B-1----:R-:W-:-:S05]  /*96d0*/  LEA R5, R5, R2, 0x18 ;  /* 0x0000000205057211 */ /* 0x002fca00078ec0ff */
[----:B------:R-:W-:-:S05]  /*96e0*/  VIADD R5, R5, 0x40 ;  /* 0x0000004005057836 */ /* 0x000fca0000000000 */
[C---:B------:R-:W-:Y:S01]  /*96f0*/  LEA R7, R0.reuse, R5, 0x3 ;  /* 0x0000000500077211 */ /* 0x040fe200078e18ff */
[----:B------:R-:W-:-:S03]  /*9700*/  VIADD R0, R0, 0x1 ;  /* 0x0000000100007836 */ /* 0x000fc60000000000 */
[----:B------:R-:W1:Y:S02]  /*9710*/  SYNCS.PHASECHK.TRANS64.TRYWAIT P0, [R7+URZ], R4 ;  /* 0x00000004070075a7 */ /* 0x000e64000800017f */
[----:B------:R-:W-:-:S04]  /*9720*/  ISETP.NE.AND P1, PT, R0, 0x8, PT ;  /* 0x000000080000780c */ /* 0x000fc80003f25270 */
[----:B------:R-:W-:Y:S02]  /*9730*/  SEL R2, RZ, 0x1, P1 ;  /* 0x00000001ff027807 */ /* 0x000fe40000800000 */
[----:B------:R-:W-:Y:S02]  /*9740*/  SEL R0, R0, RZ, P1 ;  /* 0x000000ff00007207 */ /* 0x000fe40000800000 */
[----:B------:R-:W-:Y:S02]  /*9750*/  LOP3.LUT R9, R3, R2, RZ, 0x3c, !PT ;  /* 0x0000000203097212 */ /* 0x000fe400078e3cff */
[----:B------:R-:W-:Y:S02]  /*9760*/  LEA R6, R0, R5, 0x3 ;  /* 0x0000000500067211 */ /* 0x000fe400078e18ff */
[----:B------:R-:W-:Y:S01]  /*9770*/  SHF.L.U32 R3, R9, 0x1f, RZ ;  /* 0x0000001f09037819 */ /* 0x000fe200000006ff */
[----:B-1----:R-:W-:Y:S06]  /*9780*/  @!P0 BRA `(.L_x_225) ;  /* 0x0000000800088947 */ /* 0x002fec0003800000 */
.L_x_246:
[----:B------:R-:W2:Y:S01]  /*9790*/  SYNCS.PHASECHK.TRANS64.TRYWAIT P0, [R6+URZ], R3 ;  /* 0x00000003060075a7 */ /* 0x000ea2000800017f */
[----:B------:R-:W-:-:S05]  /*97a0*/  VIADD R0, R0, 0x1 ;  /* 0x0000000100007836 */ /* 0x000fca0000000000 */
[----:B------:R-:W-:-:S04]  /*97b0*/  ISETP.NE.AND P1, PT, R0, 0x8, PT ;  /* 0x000000080000780c */ /* 0x000fc80003f25270 */
[----:B------:R-:W-:Y:S02]  /*97c0*/  SEL R2, RZ, 0x1, P1 ;  /* 0x00000001ff027807 */ /* 0x000fe40000800000 */
[----:B------:R-:W-:Y:S02]  /*97d0*/  SEL R0, R0, RZ, P1 ;  /* 0x000000ff00007207 */ /* 0x000fe40000800000 */
[----:B------:R-:W-:Y:S02]  /*97e0*/  LOP3.LUT R9, R9, R2, RZ, 0x3c, !PT ;  /* 0x0000000209097212 */ /* 0x000fe400078e3cff */
[----:B-1----:R-:W-:Y:S02]  /*97f0*/  LEA R7, R0, R5, 0x3 ;  /* 0x0000000500077211 */ /* 0x002fe400078e18ff */
[----:B------:R-:W-:Y:S01]  /*9800*/  SHF.L.U32 R4, R9, 0x1f, RZ ;  /* 0x0000001f09047819 */ /* 0x000fe200000006ff */
[----:B--2---:R-:W-:Y:S06]  /*9810*/  @!P0 BRA `(.L_x_226) ;  /* 0x0000000400f88947 */ /* 0x004fec0003800000 */
.L_x_247:
        /* <DEDUP_REMOVED lines=9> */
.L_x_248:
        /* <DEDUP_REMOVED lines=9> */
.L_x_249:
        /* <DEDUP_REMOVED lines=9> */
.L_x_250:
        /* <DEDUP_REMOVED lines=9> */
.L_x_251:
[----:B------:R-:W2:Y:S01]  /*9a60*/  SYNCS.PHASECHK.TRANS64.TRYWAIT P0, [R7+URZ], R4 ;  /* 0x00000004070075a7 */ /* 0x000ea2000800017f */
[----:B------:R-:W-:-:S05]  /*9a70*/  VIADD R0, R0, 0x1 ;  /* 0x0000000100007836 */ /* 0x000fca0000000000 */
[----:B------:R-:W-:-:S04]  /*9a80*/  ISETP.NE.AND P1, PT, R0, 0x8, PT ;  /* 0x000000080000780c */ /* 0x000fc80003f25270 */
[----:B------:R-:W-:Y:S02]  /*9a90*/  SEL R2, RZ, 0x1, P1 ;  /* 0x00000001ff027807 */ /* 0x000fe40000800000 */
[----:B------:R-:W-:Y:S02]  /*9aa0*/  SEL R0, R0, RZ, P1 ;  /* 0x000000ff00007207 */ /* 0x000fe40000800000 */
[----:B------:R-:W-:Y:S01]  /*9ab0*/  LOP3.LUT R2, R9, R2, RZ, 0x3c, !PT ;  /* 0x0000000209027212 */ /* 0x000fe200078e3cff */
[----:B--2---:R-:W-:Y:S06]  /*9ac0*/  @!P0 BRA `(.L_x_231) ;  /* 0x0000000400b08947 */ /* 0x004fec0003800000 */
.L_x_252:
[----:B------:R-:W-:Y:S02]  /*9ad0*/  LEA R5, R0, R5, 0x3 ;  /* 0x0000000500057211 */ /* 0x000fe400078e18ff */
[----:B------:R-:W-:-:S07]  /*9ae0*/  SHF.L.U32 R0, R2, 0x1f, RZ ;  /* 0x0000001f02007819 */ /* 0x000fce00000006ff */
.L_x_232:
[----:B---3--:R3:W4:Y:S02]  /*9af0*/  SYNCS.PHASECHK.TRANS64.TRYWAIT P0, [R5+URZ], R0 ;  /* 0x00000000050075a7 */ /* 0x008724000800017f */
[----:B----4-:R-:W-:Y:S05]  /*9b00*/  @!P0 NANOSLEEP.SYNCS 0x989680 ;  /* 0x009896800000895d */ /* 0x010fea0003900000 */
[----:B------:R-:W4:Y:S02]  /*9b10*/  @!P0 SYNCS.PHASECHK.TRANS64 P0, [R5+URZ], R0 ;  /* 0x00000000050085a7 */ /* 0x000f24000800007f */
[----:B----4-:R-:W-:Y:S05]  /*9b20*/  @!P0 BRA `(.L_x_232) ;  /* 0xfffffffc00f08947 */ /* 0x010fea000383ffff */
.L_x_11:
[----:B------:R-:W-:Y:S05]  /*9b30*/  BSYNC B6 ;  /* 0x0000000000067941 */ /* 0x000fea0003800000 */
.L_x_9:
[----:B------:R-:W-:Y:S05]  /*9b40*/  EXIT ;  /* 0x000000000000794d */ /* 0x000fea0003800000 */
.L_x_24:
[----:B----4-:R4:W1:Y:S02]  /*9b50*/  SYNCS.PHASECHK.TRANS64.TRYWAIT P1, [R3+URZ], R0 ;  /* 0x00000000030075a7 */ /* 0x010864000802017f */
[----:B-1----:R-:W-:Y:S05]  /*9b60*/  @!P1 NANOSLEEP.SYNCS 0x989680 ;  /* 0x009896800000995d */ /* 0x002fea0003900000 */
[----:B------:R-:W1:Y:S02]  /*9b70*/  @!P1 SYNCS.PHASECHK.TRANS64 P1, [R3+URZ], R0 ;  /* 0x00000000030095a7 */ /* 0x000e64000802007f */
[----:B-1----:R-:W-:Y:S05]  /*9b80*/  @!P1 BRA `(.L_x_24) ;  /* 0xfffffffc00f09947 */ /* 0x002fea000383ffff */
[----:B------:R-:W-:Y:S05]  /*9b90*/  BRA `(.L_x_23) ;  /* 0xffffff7c00007947 */ /* 0x000fea000383ffff */
.L_x_29:
[----:B---3--:R-:W-:-:S04]  /*9ba0*/  IMAD.U32 R4, RZ, RZ, UR4 ;  /* 0x00000004ff047e24 */ /* 0x008fc8000f8e00ff */
[----:B------:R3:W4:Y:S03]  /*9bb0*/  SYNCS.PHASECHK.TRANS64.TRYWAIT P1, [R4+URZ], R3 ;  /* 0x00000003040075a7 */ /* 0x000726000802017f */
[----:B----4-:R-:W-:Y:S05]  /*9bc0*/  @!P1 NANOSLEEP.SYNCS 0x989680 ;  /* 0x009896800000995d */ /* 0x010fea0003900000 */
[----:B------:R-:W4:Y:S02]  /*9bd0*/  @!P1 SYNCS.PHASECHK.TRANS64 P1, [R4+URZ], R3 ;  /* 0x00000003040095a7 */ /* 0x000f24000802007f */
[----:B----4-:R-:W-:Y:S05]  /*9be0*/  @!P1 BRA `(.L_x_29) ;  /* 0xfffffffc00ec9947 */ /* 0x010fea000383ffff */
[----:B------:R-:W-:Y:S05]  /*9bf0*/  BRA `(.L_x_28) ;  /* 0xffffff7c00d47947 */ /* 0x000fea000383ffff */
.L_x_50:
[----:B---3--:R3:W4:Y:S02]  /*9c00*/  SYNCS.PHASECHK.TRANS64.TRYWAIT P2, [R3+URZ+0x80], R0 ;  /* 0x00008000030075a7 */ /* 0x008724000804017f */
[----:B----4-:R-:W-:Y:S05]  /*9c10*/  @!P2 NANOSLEEP.SYNCS 0x989680 ;  /* 0x009896800000a95d */ /* 0x010fea0003900000 */
[----:B------:R-:W4:Y:S02]  /*9c20*/  @!P2 SYNCS.PHASECHK.TRANS64 P2, [R3+URZ+0x80], R0 ;  /* 0x000080000300a5a7 */ /* 0x000f24000804007f */
[----:B----4-:R-:W-:Y:S05]  /*9c30*/  @!P2 BRA `(.L_x_50) ;  /* 0xfffffffc00f0a947 */ /* 0x010fea000383ffff */
[----:B------:R-:W-:Y:S05]  /*9c40*/  BRA `(.L_x_233) ;  /* 0xffffff88009c7947 */ /* 0x000fea000383ffff */
.L_x_112:
[----:B-1----:R1:W2:Y:S02]  /*9c50*/  SYNCS.PHASECHK.TRANS64.TRYWAIT P2, [R21+URZ+0x80], R12 ;  /* 0x0000800c150075a7 */ /* 0x0022a4000804017f */
[----:B--2---:R-:W-:Y:S05]  /*9c60*/  @!P2 NANOSLEEP.SYNCS 0x989680 ;  /* 0x009896800000a95d */ /* 0x004fea0003900000 */
[----:B------:R-:W2:Y:S02]  /*9c70*/  @!P2 SYNCS.PHASECHK.TRANS64 P2, [R21+URZ+0x80], R12 ;  /* 0x0000800c1500a5a7 */ /* 0x000ea4000804007f */
[----:B--2---:R-:W-:Y:S05]  /*9c80*/  @!P2 BRA `(.L_x_112) ;  /* 0xfffffffc00f0a947 */ /* 0x004fea000383ffff */
[----:B------:R-:W-:Y:S05]  /*9c90*/  BRA `(.L_x_234) ;  /* 0xffffffac005c7947 */ /* 0x000fea000383ffff */
.L_x_180:
[----:B-1----:R-:W-:-:S04]  /*9ca0*/  MOV R3, UR4 ;  /* 0x0000000400037c02 */ /* 0x002fc80008000f00 */
[----:B------:R1:W2:Y:S03]  /*9cb0*/  SYNCS.PHASECHK.TRANS64.TRYWAIT P0, [R3+URZ+0xb8], R0 ;  /* 0x0000b800030075a7 */ /* 0x0002a6000800017f */
[----:B--2---:R-:W-:Y:S05]  /*9cc0*/  @!P0 NANOSLEEP.SYNCS 0x989680 ;  /* 0x009896800000895d */ /* 0x004fea0003900000 */
[----:B------:R-:W2:Y:S02]  /*9cd0*/  @!P0 SYNCS.PHASECHK.TRANS64 P0, [R3+URZ+0xb8], R0 ;  /* 0x0000b800030085a7 */ /* 0x000ea4000800007f */
[----:B--2---:R-:W-:Y:S05]  /*9ce0*/  @!P0 BRA `(.L_x_180) ;  /* 0xfffffffc00ec8947 */ /* 0x004fea000383ffff */
[----:B------:R-:W-:Y:S05]  /*9cf0*/  BRA `(.L_x_179) ;  /* 0xffffffd800f07947 */ /* 0x000fea000383ffff */
.L_x_189:
[----:B-1----:R-:W-:-:S04]  /*9d00*/  IMAD.U32 R5, RZ, RZ, UR5 ;  /* 0x00000005ff057e24 */ /* 0x002fc8000f8e00ff */
[----:B------:R1:W2:Y:S03]  /*9d10*/  SYNCS.PHASECHK.TRANS64.TRYWAIT P1, [R5+URZ+0x98], R4 ;  /* 0x00009804050075a7 */ /* 0x0002a6000802017f */
[----:B--2---:R-:W-:Y:S05]  /*9d20*/  @!P1 NANOSLEEP.SYNCS 0x989680 ;  /* 0x009896800000995d */ /* 0x004fea0003900000 */
[----:B------:R-:W2:Y:S02]  /*9d30*/  @!P1 SYNCS.PHASECHK.TRANS64 P1, [R5+URZ+0x98], R4 ;  /* 0x00009804050095a7 */ /* 0x000ea4000802007f */
[----:B--2---:R-:W-:Y:S05]  /*9d40*/  @!P1 BRA `(.L_x_189) ;  /* 0xfffffffc00ec9947 */ /* 0x004fea000383ffff */
[----:B------:R-:W-:Y:S05]  /*9d50*/  BRA `(.L_x_235) ;  /* 0xffffffdc00e87947 */ /* 0x000fea000383ffff */
.L_x_195:
[----:B-1----:R-:W-:-:S04]  /*9d60*/  MOV R5, UR4 ;  /* 0x0000000400057c02 */ /* 0x002fc80008000f00 */
[----:B------:R1:W2:Y:S03]  /*9d70*/  SYNCS.PHASECHK.TRANS64.TRYWAIT P1, [R5+URZ+0x98], R4 ;  /* 0x00009804050075a7 */ /* 0x0002a6000802017f */
[----:B--2---:R-:W-:Y:S05]  /*9d80*/  @!P1 NANOSLEEP.SYNCS 0x989680 ;  /* 0x009896800000995d */ /* 0x004fea0003900000 */
[----:B------:R-:W2:Y:S02]  /*9d90*/  @!P1 SYNCS.PHASECHK.TRANS64 P1, [R5+URZ+0x98], R4 ;  /* 0x00009804050095a7 */ /* 0x000ea4000802007f */
[----:B--2---:R-:W-:Y:S05]  /*9da0*/  @!P1 BRA `(.L_x_195) ;  /* 0xfffffffc00ec9947 */ /* 0x004fea000383ffff */
[----:B------:R-:W-:Y:S05]  /*9db0*/  BRA `(.L_x_236) ;  /* 0xffffffe000507947 */ /* 0x000fea000383ffff */
.L_x_205:
[----:B-1----:R1:W3:Y:S02]  /*9dc0*/  SYNCS.PHASECHK.TRANS64.TRYWAIT P0, [R3+URZ+0x98], R0 ;  /* 0x00009800030075a7 */ /* 0x0022e4000800017f */
[----:B---3--:R-:W-:Y:S05]  /*9dd0*/  @!P0 NANOSLEEP.SYNCS 0x989680 ;  /* 0x009896800000895d */ /* 0x008fea0003900000 */
[----:B------:R-:W3:Y:S02]  /*9de0*/  @!P0 SYNCS.PHASECHK.TRANS64 P0, [R3+URZ+0x98], R0 ;  /* 0x00009800030085a7 */ /* 0x000ee4000800007f */
[----:B---3--:R-:W-:Y:S05]  /*9df0*/  @!P0 BRA `(.L_x_205) ;  /* 0xfffffffc00f08947 */ /* 0x008fea000383ffff */
[----:B------:R-:W-:Y:S05]  /*9e00*/  BRA `(.L_x_237) ;  /* 0xffffffe800687947 */ /* 0x000fea000383ffff */
.L_x_207:
[----:B-1----:R1:W2:Y:S02]  /*9e10*/  SYNCS.PHASECHK.TRANS64.TRYWAIT P0, [R5+URZ+0x98], R0 ;  /* 0x00009800050075a7 */ /* 0x0022a4000800017f */
[----:B--2---:R-:W-:Y:S05]  /*9e20*/  @!P0 NANOSLEEP.SYNCS 0x989680 ;  /* 0x009896800000895d */ /* 0x004fea0003900000 */
[----:B------:R-:W2:Y:S02]  /*9e30*/  @!P0 SYNCS.PHASECHK.TRANS64 P0, [R5+URZ+0x98], R0 ;  /* 0x00009800050085a7 */ /* 0x000ea4000800007f */
[----:B--2---:R-:W-:Y:S05]  /*9e40*/  @!P0 BRA `(.L_x_207) ;  /* 0xfffffffc00f08947 */ /* 0x004fea000383ffff */
[----:B------:R-:W-:Y:S05]  /*9e50*/  BRA `(.L_x_238) ;  /* 0xffffffe800887947 */ /* 0x000fea000383ffff */
.L_x_211:
[----:B------:R-:W-:Y:S01]  /*9e60*/  BSSY B1, `(.L_x_239) ;  /* 0x0000006000017945 */ /* 0x000fe20003800000 */
[----:B------:R-:W-:-:S07]  /*9e70*/  IMAD.MOV.U32 R15, RZ, RZ, -0x1 ;  /* 0xffffffffff0f7424 */ /* 0x000fce00078e00ff */
[----:B------:R-:W-:Y:S05]  /*9e80*/  WARPSYNC.COLLECTIVE R15, `(.L_x_240) ;  /* 0x000000000f0c7348 */ /* 0x000fea0003c00000 */
[----:B------:R-:W-:Y:S02]  /*9e90*/  ELECT P6, UR62, PT ;  /* 0x00000000003e782f */ /* 0x000fe400038c0000 */
[----:B------:R-:W-:Y:S01]  /*9ea0*/  MOV R14, UR62 ;  /* 0x0000003e000e7c02 */ /* 0x000fe20008000f00 */
[----:B------:R-:W-:Y:S10]  /*9eb0*/  ENDCOLLECTIVE ;  /* 0x000000000000791b */ /* 0x000ff40003800000 */
.L_x_240:
[----:B------:R-:W-:Y:S05]  /*9ec0*/  BSYNC B1 ;  /* 0x0000000000017941 */ /* 0x000fea0003800000 */
.L_x_239:
[----:B------:R-:W-:Y:S05]  /*9ed0*/  BRA `(.L_x_241) ;  /* 0xffffffec00187947 */ /* 0x000fea000383ffff */
.L_x_214:
[----:B--2---:R2:W3:Y:S02]  /*9ee0*/  SYNCS.PHASECHK.TRANS64.TRYWAIT P1, [R15+URZ+0x40], R8 ;  /* 0x000040080f0075a7 */ /* 0x0044e4000802017f */
[----:B---3--:R-:W-:Y:S05]  /*9ef0*/  @!P1 NANOSLEEP.SYNCS 0x989680 ;  /* 0x009896800000995d */ /* 0x008fea0003900000 */
[----:B------:R-:W3:Y:S02]  /*9f00*/  @!P1 SYNCS.PHASECHK.TRANS64 P1, [R15+URZ+0x40], R8 ;  /* 0x000040080f0095a7 */ /* 0x000ee4000802007f */
[----:B---3--:R-:W-:Y:S05]  /*9f10*/  @!P1 BRA `(.L_x_214) ;  /* 0xfffffffc00f09947 */ /* 0x008fea000383ffff */
[----:B------:R-:W-:Y:S05]  /*9f20*/  BRA `(.L_x_242) ;  /* 0xffffffec004c7947 */ /* 0x000fea000383ffff */
.L_x_223:
[----:B------:R-:W-:Y:S01]  /*9f30*/  BSSY B0, `(.L_x_243) ;  /* 0x0000006000007945 */ /* 0x000fe20003800000 */
[----:B------:R-:W-:-:S07]  /*9f40*/  MOV R15, 0xffffffff ;  /* 0xffffffff000f7802 */ /* 0x000fce0000000f00 */
[----:B------:R-:W-:Y:S05]  /*9f50*/  WARPSYNC.COLLECTIVE R15, `(.L_x_244) ;  /* 0x000000000f0c7348 */ /* 0x000fea0003c00000 */
[----:B------:R-:W-:Y:S02]  /*9f60*/  ELECT P6, UR62, PT ;  /* 0x00000000003e782f */ /* 0x000fe400038c0000 */
[----:B------:R-:W-:Y:S01]  /*9f70*/  MOV R14, UR62 ;  /* 0x0000003e000e7c02 */ /* 0x000fe20008000f00 */
[----:B------:R-:W-:Y:S10]  /*9f80*/  ENDCOLLECTIVE ;  /* 0x000000000000791b */ /* 0x000ff40003800000 */
.L_x_244:
[----:B------:R-:W-:Y:S05]  /*9f90*/  BSYNC B0 ;  /* 0x0000000000007941 */ /* 0x000fea0003800000 */
.L_x_243:
[----:B------:R-:W-:Y:S05]  /*9fa0*/  BRA `(.L_x_245) ;  /* 0xfffffff400a87947 */ /* 0x000fea000383ffff */
.L_x_225:
[----:B-1----:R1:W2:Y:S02]  /*9fb0*/  SYNCS.PHASECHK.TRANS64.TRYWAIT P0, [R7+URZ], R4 ;  /* 0x00000004070075a7 */ /* 0x0022a4000800017f */
[----:B--2---:R-:W-:Y:S05]  /*9fc0*/  @!P0 NANOSLEEP.SYNCS 0x989680 ;  /* 0x009896800000895d */ /* 0x004fea0003900000 */
[----:B------:R-:W2:Y:S02]  /*9fd0*/  @!P0 SYNCS.PHASECHK.TRANS64 P0, [R7+URZ], R4 ;  /* 0x00000004070085a7 */ /* 0x000ea4000800007f */
[----:B--2---:R-:W-:Y:S05]  /*9fe0*/  @!P0 BRA `(.L_x_225) ;  /* 0xfffffffc00f08947 */ /* 0x004fea000383ffff */
[----:B------:R-:W-:Y:S05]  /*9ff0*/  BRA `(.L_x_246) ;  /* 0xfffffff400e47947 */ /* 0x000fea000383ffff */
.L_x_226:
[----:B-1----:R1:W2:Y:S02]  /*a000*/  SYNCS.PHASECHK.TRANS64.TRYWAIT P0, [R6+URZ], R3 ;  /* 0x00000003060075a7 */ /* 0x0022a4000800017f */
[----:B--2---:R-:W-:Y:S05]  /*a010*/  @!P0 NANOSLEEP.SYNCS 0x989680 ;  /* 0x009896800000895d */ /* 0x004fea0003900000 */
[----:B------:R-:W2:Y:S02]  /*a020*/  @!P0 SYNCS.PHASECHK.TRANS64 P0, [R6+URZ], R3 ;  /* 0x00000003060085a7 */ /* 0x000ea4000800007f */
[----:B--2---:R-:W-:Y:S05]  /*a030*/  @!P0 BRA `(.L_x_226) ;  /* 0xfffffffc00f08947 */ /* 0x004fea000383ffff */
[----:B------:R-:W-:Y:S05]  /*a040*/  BRA `(.L_x_247) ;  /* 0xfffffff400f47947 */ /* 0x000fea000383ffff */
.L_x_227:
[----:B-1----:R1:W2:Y:S02]  /*a050*/  SYNCS.PHASECHK.TRANS64.TRYWAIT P0, [R7+URZ], R4 ;  /* 0x00000004070075a7 */ /* 0x0022a4000800017f */
[----:B--2---:R-:W-:Y:S05]  /*a060*/  @!P0 NANOSLEEP.SYNCS 0x989680 ;  /* 0x009896800000895d */ /* 0x004fea0003900000 */
[----:B------:R-:W2:Y:S02]  /*a070*/  @!P0 SYNCS.PHASECHK.TRANS64 P0, [R7+URZ], R4 ;  /* 0x00000004070085a7 */ /* 0x000ea4000800007f */
[----:B--2---:R-:W-:Y:S05]  /*a080*/  @!P0 BRA `(.L_x_227) ;  /* 0xfffffffc00f08947 */ /* 0x004fea000383ffff */
[----:B------:R-:W-:Y:S05]  /*a090*/  BRA `(.L_x_248) ;  /* 0xfffffff800047947 */ /* 0x000fea000383ffff */
.L_x_228:
[----:B-1----:R1:W2:Y:S02]  /*a0a0*/  SYNCS.PHASECHK.TRANS64.TRYWAIT P0, [R6+URZ], R3 ;  /* 0x00000003060075a7 */ /* 0x0022a4000800017f */
[----:B--2---:R-:W-:Y:S05]  /*a0b0*/  @!P0 NANOSLEEP.SYNCS 0x989680 ;  /* 0x009896800000895d */ /* 0x004fea0003900000 */
[----:B------:R-:W2:Y:S02]  /*a0c0*/  @!P0 SYNCS.PHASECHK.TRANS64 P0, [R6+URZ], R3 ;  /* 0x00000003060085a7 */ /* 0x000ea4000800007f */
[----:B--2---:R-:W-:Y:S05]  /*a0d0*/  @!P0 BRA `(.L_x_228) ;  /* 0xfffffffc00f08947 */ /* 0x004fea000383ffff */
[----:B------:R-:W-:Y:S05]  /*a0e0*/  BRA `(.L_x_249) ;  /* 0xfffffff800147947 */ /* 0x000fea000383ffff */
.L_x_229:
[----:B-1----:R1:W2:Y:S02]  /*a0f0*/  SYNCS.PHASECHK.TRANS64.TRYWAIT P0, [R7+URZ], R4 ;  /* 0x00000004070075a7 */ /* 0x0022a4000800017f */
[----:B--2---:R-:W-:Y:S05]  /*a100*/  @!P0 NANOSLEEP.SYNCS 0x989680 ;  /* 0x009896800000895d */ /* 0x004fea0003900000 */
[----:B------:R-:W2:Y:S02]  /*a110*/  @!P0 SYNCS.PHASECHK.TRANS64 P0, [R7+URZ], R4 ;  /* 0x00000004070085a7 */ /* 0x000ea4000800007f */
[----:B--2---:R-:W-:Y:S05]  /*a120*/  @!P0 BRA `(.L_x_229) ;  /* 0xfffffffc00f08947 */ /* 0x004fea000383ffff */
[----:B------:R-:W-:Y:S05]  /*a130*/  BRA `(.L_x_250) ;  /* 0xfffffff800247947 */ /* 0x000fea000383ffff */
.L_x_230:
[----:B-1----:R1:W2:Y:S02]  /*a140*/  SYNCS.PHASECHK.TRANS64.TRYWAIT P0, [R6+URZ], R3 ;  /* 0x00000003060075a7 */ /* 0x0022a4000800017f */
[----:B--2---:R-:W-:Y:S05]  /*a150*/  @!P0 NANOSLEEP.SYNCS 0x989680 ;  /* 0x009896800000895d */ /* 0x004fea0003900000 */
[----:B------:R-:W2:Y:S02]  /*a160*/  @!P0 SYNCS.PHASECHK.TRANS64 P0, [R6+URZ], R3 ;  /* 0x00000003060085a7 */ /* 0x000ea4000800007f */
[----:B--2---:R-:W-:Y:S05]  /*a170*/  @!P0 BRA `(.L_x_230) ;  /* 0xfffffffc00f08947 */ /* 0x004fea000383ffff */
[----:B------:R-:W-:Y:S05]  /*a180*/  BRA `(.L_x_251) ;  /* 0xfffffff800347947 */ /* 0x000fea000383ffff */
.L_x_231:
[----:B--2---:R2:W3:Y:S02]  /*a190*/  SYNCS.PHASECHK.TRANS64.TRYWAIT P0, [R7+URZ], R4 ;  /* 0x00000004070075a7 */ /* 0x0044e4000800017f */
[----:B---3--:R-:W-:Y:S05]  /*a1a0*/  @!P0 NANOSLEEP.SYNCS 0x989680 ;  /* 0x009896800000895d */ /* 0x008fea0003900000 */
[----:B------:R-:W3:Y:S02]  /*a1b0*/  @!P0 SYNCS.PHASECHK.TRANS64 P0, [R7+URZ], R4 ;  /* 0x00000004070085a7 */ /* 0x000ee4000800007f */
[----:B---3--:R-:W-:Y:S05]  /*a1c0*/  @!P0 BRA `(.L_x_231) ;  /* 0xfffffffc00f08947 */ /* 0x008fea000383ffff */
[----:B------:R-:W-:Y:S05]  /*a1d0*/  BRA `(.L_x_252) ;  /* 0xfffffff8003c7947 */ /* 0x000fea000383ffff */
        .weak           $__internal_0_$__cuda_sm20_rcp_rn_f32_slowpath
        .type           $__internal_0_$__cuda_sm20_rcp_rn_f32_slowpath,@function
        .size           $__internal_0_$__cuda_sm20_rcp_rn_f32_slowpath,(.L_x_258 - $__internal_0_$__cuda_sm20_rcp_rn_f32_slowpath)
$__internal_0_$__cuda_sm20_rcp_rn_f32_slowpath:
[----:B------:R-:W-:Y:S01]  /*a1e0*/  IMAD.SHL.U32 R0, R3, 0x2, RZ ;  /* 0x0000000203007824 */ /* 0x000fe200078e00ff */
[----:B------:R-:W-:Y:S04]  /*a1f0*/  BSSY B0, `(.L_x_253) ;  /* 0x0000030000007945 */ /* 0x000fe80003800000 */
[----:B------:R-:W-:-:S04]  /*a200*/  SHF.R.U32.HI R84, RZ, 0x18, R0 ;  /* 0x00000018ff547819 */ /* 0x000fc80000011600 */
[----:B------:R-:W-:-:S13]  /*a210*/  ISETP.NE.U32.AND P2, PT, R84, RZ, PT ;  /* 0x000000ff5400720c */ /* 0x000fda0003f45070 */
[----:B------:R-:W-:Y:S05]  /*a220*/  @P2 BRA `(.L_x_254) ;  /* 0x0000000000282947 */ /* 0x000fea0003800000 */
[----:B------:R-:W-:-:S04]  /*a230*/  SHF.L.U32 R0, R3, 0x1, RZ ;  /* 0x0000000103007819 */ /* 0x000fc800000006ff */
[----:B------:R-:W-:-:S13]  /*a240*/  ISETP.NE.AND P2, PT, R0, RZ, PT ;  /* 0x000000ff0000720c */ /* 0x000fda0003f45270 */
[----:B------:R-:W-:Y:S01]  /*a250*/  @P2 FFMA R37, R3, 1.84467440737095516160e+19, RZ ;  /* 0x5f80000003252823 */ /* 0x000fe200000000ff */
[----:B------:R-:W-:Y:S08]  /*a260*/  @!P2 MUFU.RCP R36, R3 ;  /* 0x000000030024a308 */ /* 0x000ff00000001000 */
[----:B------:R-:W1:Y:S02]  /*a270*/  @P2 MUFU.RCP R0, R37 ;  /* 0x0000002500002308 */ /* 0x000e640000001000 */
[----:B-1----:R-:W-:-:S04]  /*a280*/  @P2 FFMA R73, R37, R0, -1 ;  /* 0xbf80000025492423 */ /* 0x002fc80000000000 */
[----:B------:R-:W-:-:S04]  /*a290*/  @P2 FADD.FTZ R73, -R73, -RZ ;  /* 0x800000ff49492221 */ /* 0x000fc80000010100 */
[----:B------:R-:W-:-:S04]  /*a2a0*/  @P2 FFMA R0, R0, R73, R0 ;  /* 0x0000004900002223 */ /* 0x000fc80000000000 */
[----:B------:R-:W-:Y:S01]  /*a2b0*/  @P2 FFMA R36, R0, 1.84467440737095516160e+19, RZ ;  /* 0x5f80000000242823 */ /* 0x000fe200000000ff */
[----:B------:R-:W-:Y:S06]  /*a2c0*/  BRA `(.L_x_255) ;  /* 0x0000000000887947 */ /* 0x000fec0003800000 */
.L_x_254:
[----:B------:R-:W-:-:S05]  /*a2d0*/  VIADD R86, R84, 0xffffff03 ;  /* 0xffffff0354567836 */ /* 0x000fca0000000000 */
[----:B------:R-:W-:-:S13]  /*a2e0*/  ISETP.GT.U32.AND P2, PT, R86, 0x1, PT ;  /* 0x000000015600780c */ /* 0x000fda0003f44070 */
[----:B------:R-:W-:Y:S05]  /*a2f0*/  @P2 BRA `(.L_x_256) ;  /* 0x0000000000782947 */ /* 0x000fea0003800000 */
[----:B------:R-:W-:Y:S02]  /*a300*/  LOP3.LUT R0, R3, 0x7fffff, RZ, 0xc0, !PT ;  /* 0x007fffff03007812 */ /* 0x000fe400078ec0ff */
[----:B------:R-:W-:Y:S02]  /*a310*/  MOV R75, 0x3 ;  /* 0x00000003004b7802 */ /* 0x000fe40000000f00 */
[----:B------:R-:W-:Y:S02]  /*a320*/  LOP3.LUT R0, R0, 0x3f800000, RZ, 0xfc, !PT ;  /* 0x3f80000000007812 */ /* 0x000fe400078efcff */
[----:B------:R-:W-:Y:S02]  /*a330*/  SHF.L.U32 R75, R75, R86, RZ ;  /* 0x000000564b4b7219 */ /* 0x000fe400000006ff */
[----:B------:R-:W1:Y:S02]  /*a340*/  MUFU.RCP R37, R0 ;  /* 0x0000000000257308 */ /* 0x000e640000001000 */
[----:B-1----:R-:W-:-:S04]  /*a350*/  FFMA R36, R0, R37, -1 ;  /* 0xbf80000000247423 */ /* 0x002fc80000000025 */
[----:B------:R-:W-:-:S04]  /*a360*/  FADD.FTZ R36, -R36, -RZ ;  /* 0x800000ff24247221 */ /* 0x000fc80000010100 */
[CCC-:B------:R-:W-:Y:S01]  /*a370*/  FFMA.RM R73, R37.reuse, R36.reuse, R37.reuse ;  /* 0x0000002425497223 */ /* 0x1c0fe20000004025 */
[----:B------:R-:W-:-:S04]  /*a380*/  FFMA.RP R74, R37, R36, R37 ;  /* 0x00000024254a7223 */ /* 0x000fc80000008025 */
[C---:B------:R-:W-:Y:S02]  /*a390*/  LOP3.LUT R36, R73.reuse, 0x7fffff, RZ, 0xc0, !PT ;  /* 0x007fffff49247812 */ /* 0x040fe400078ec0ff */
[----:B------:R-:W-:Y:S02]  /*a3a0*/  FSETP.NEU.FTZ.AND P2, PT, R73, R74, PT ;  /* 0x0000004a4900720b */ /* 0x000fe40003f5d000 */
[----:B------:R-:W-:Y:S02]  /*a3b0*/  LOP3.LUT R36, R36, 0x800000, RZ, 0xfc, !PT ;  /* 0x0080000024247812 */ /* 0x000fe400078efcff */
[----:B------:R-:W-:Y:S02]  /*a3c0*/  SEL R37, RZ, 0xffffffff, !P2 ;  /* 0xffffffffff257807 */ /* 0x000fe40005000000 */
[----:B------:R-:W-:-:S03]  /*a3d0*/  LOP3.LUT R75, R75, R36, RZ, 0xc0, !PT ;  /* 0x000000244b4b7212 */ /* 0x000fc600078ec0ff */
[----:B------:R-:W-:Y:S01]  /*a3e0*/  IMAD.MOV R37, RZ, RZ, -R37 ;  /* 0x000000ffff257224 */ /* 0x000fe200078e0a25 */
[----:B------:R-:W-:-:S04]  /*a3f0*/  SHF.R.U32.HI R75, RZ, R86, R75 ;  /* 0x00000056ff4b7219 */ /* 0x000fc8000001164b */
[--C-:B------:R-:W-:Y:S01]  /*a400*/  LOP3.LUT P3, RZ, R37, R86, R36.reuse, 0xf8, !PT ;  /* 0x0000005625ff7212 */ /* 0x100fe2000786f824 */
[----:B------:R-:W-:Y:S01]  /*a410*/  VIADD R37, R84, 0xffffff04 ;  /* 0xffffff0454257836 */ /* 0x000fe20000000000 */
[C---:B------:R-:W-:Y:S02]  /*a420*/  LOP3.LUT P2, RZ, R75.reuse, 0x1, RZ, 0xc0, !PT ;  /* 0x000000014bff7812 */ /* 0x040fe4000784c0ff */
[----:B------:R-:W-:Y:S02]  /*a430*/  LOP3.LUT P4, RZ, R75, 0x2, RZ, 0xc0, !PT ;  /* 0x000000024bff7812 */ /* 0x000fe4000788c0ff */
[----:B------:R-:W-:Y:S02]  /*a440*/  SHF.R.U32.HI R36, RZ, R37, R36 ;  /* 0x00000025ff247219 */ /* 0x000fe40000011624 */
[----:B------:R-:W-:Y:S02]  /*a450*/  PLOP3.LUT P2, PT, P2, P3, P4, 0xe0, 0x0 ;  /* 0x000000000000781c */ /* 0x000fe40001747c40 */
[----:B------:R-:W-:-:S02]  /*a460*/  LOP3.LUT P3, RZ, R3, 0x7fffff, RZ, 0xc0, !PT ;  /* 0x007fffff03ff7812 */ /* 0x000fc4000786c0ff */
[----:B------:R-:W-:-:S04]  /*a470*/  SEL R0, RZ, 0x1, !P2 ;  /* 0x00000001ff007807 */ /* 0x000fc80005000000 */
[----:B------:R-:W-:-:S04]  /*a480*/  IADD3 R0, -R0, RZ, RZ ;  /* 0x000000ff00007210 */ /* 0x000fc80007ffe1ff */
[----:B------:R-:W-:-:S13]  /*a490*/  ISETP.GE.AND P2, PT, R0, RZ, PT ;  /* 0x000000ff0000720c */ /* 0x000fda0003f46270 */
[----:B------:R-:W-:-:S05]  /*a4a0*/  @!P2 IADD3 R36, R36, 0x1, RZ ;  /* 0x000000012424a810 */ /* 0x000fca0007ffe0ff */
[----:B------:R-:W-:-:S05]  /*a4b0*/  @!P3 IMAD.SHL.U32 R36, R36, 0x2, RZ ;  /* 0x000000022424b824 */ /* 0x000fca00078e00ff */
[----:B------:R-:W-:Y:S01]  /*a4c0*/  LOP3.LUT R36, R36, 0x80000000, R3, 0xf8, !PT ;  /* 0x8000000024247812 */ /* 0x000fe200078ef803 */
[----:B------:R-:W-:Y:S06]  /*a4d0*/  BRA `(.L_x_255) ;  /* 0x0000000000047947 */ /* 0x000fec0003800000 */
.L_x_256:
[----:B------:R1:W2:Y:S02]  /*a4e0*/  MUFU.RCP R36, R3 ;  /* 0x0000000300247308 */ /* 0x0002a40000001000 */
.L_x_255:
[----:B------:R-:W-:Y:S05]  /*a4f0*/  BSYNC B0 ;  /* 0x0000000000007941 */ /* 0x000fea0003800000 */
.L_x_253:
[----:B-12---:R-:W-:Y:S01]  /*a500*/  MOV R3, R36 ;  /* 0x0000002400037202 */ /* 0x006fe20000000f00 */
[----:B------:R-:W-:Y:S01]  /*a510*/  IMAD.MOV.U32 R36, RZ, RZ, R76 ;  /* 0x000000ffff247224 */ /* 0x000fe200078e004c */
[----:B------:R-:W-:-:S04]  /*a520*/  MOV R37, 0x0 ;  /* 0x0000000000257802 */ /* 0x000fc80000000f00 */
[----:B------:R-:W-:Y:S05]  /*a530*/  RET.REL.NODEC R36 `(_ZN7cutlass13device_kernelINS_4gemm6kernel13GemmUniversalIN4cute5tupleIJiiiiEEENS1_10collective13CollectiveMmaINS1_34MainloopSm90TmaGmmaWarpSpecializedILi8ENS5_IJNS4_1CILi1EEESB_SB_EEENS1_35KernelTmaWarpSpecializedCooperativeEEENS5_IJNSA_ILi128EEENSA_ILi64EEESG_EEENS_6half_tENS5_IJlSB_lEEESI_SJ_NS4_8TiledMMAINS4_8MMA_AtomIJNS4_4SM904GMMA25MMA_64x64x16_F32F16F16_SSILNSN_5MajorE0ELSP_0ELNSN_7ScaleInE1ELSQ_1EEEEEENS4_6LayoutINS5_IJNSA_ILi2EEESB_SB_EEENS5_IJSB_NSA_ILi0EEESW_EEEEENS5_IJNS4_10UnderscoreESZ_SZ_EEEEENS4_13SM90_TMA_LOADENS4_14ComposedLayoutINS4_7SwizzleILi3ELi4ELi3EEENS4_18smem_ptr_flag_bitsILi16EEENST_INS5_IJNSA_ILi8EEESG_EEENS5_IJSG_SB_EEEEEEEvNS4_8identityES12_S1C_vS1D_EENS_8epilogue10collective18CollectiveEpilogueINS1F_22Sm90TmaWarpSpecializedILi3ELi2ELi16ELb1ELb0EEEJSH_NS5_IJSF_NSA_ILi32EEEEEESI_SJ_SI_SJ_NS1F_6fusion15FusionCallbacksIS1J_NS1M_13LinCombEltActINS1F_6thread4SiLuESI_fSI_fLNS_15FloatRoundStyleE2EEESH_S1L_JEEES12_NS13_INS14_ILi2ELi4ELi3EEES17_NST_INS5_IJS18_S1K_EEENS5_IJS1K_SB_EEEEEEENS4_17SM75_U32x4_LDSM_NENS4_14SM90_TMA_STOREES1Y_NS4_17SM90_U32x4_STSM_NENS4_9Copy_AtomIJS21_SI_EEEvEEEvvEEEEvNT_6ParamsE) ;  /* 0xffffff5824b07950 */ /* 0x000fea0003c3ffff */
.L_x_257:
[----:B------:R-:W-:-:S00]  /*a540*/  BRA `(.L_x_257) ;  /* 0xfffffffc00fc7947 */ /* 0x000fc0000383ffff */
[----:B------:R-:W-:-:S00]  /*a550*/  NOP ;  /* 0x0000000000007918 */ /* 0x000fc00000000000 */
        /* <DEDUP_REMOVED lines=10> */
.L_x_258:


//--------------------- .nv.global.init           --------------------------
	.section	.nv.global.init,"aw",@progbits
.nv.global.init:
	.type		$str$22,@object
	.size		$str$22,($str$26 - $str$22)
$str$22:
        /*0000*/ 	.byte	0x6b, 0x5f, 0x74, 0x69, 0x6c, 0x65, 0x5f, 0x63, 0x6f, 0x75, 0x6e, 0x74, 0x20, 0x3e, 0x3d, 0x20
        /*0010*/ 	.byte	0x31, 0x00
	.type		$str$26,@object
	.size		$str$26,($str$27 - $str$26)
$str$26:
        /*0012*/ 	.byte	0x28, 0x61, 0x64, 0x64, 0x72, 0x65, 0x73, 0x73, 0x20, 0x26, 0x20, 0x6d, 0x61, 0x73, 0x6b, 0x29
        /*0022*/ 	.byte	0x20, 0x3d, 0x3d, 0x20, 0x30, 0x00
	.type		$str$27,@object
	.size		$str$27,($str$23 - $str$27)
$str$27:
        /*0028*/ 	.byte	0x2f, 0x74, 0x6d, 0x70, 0x2f, 0x63, 0x75, 0x74, 0x6c, 0x61, 0x73, 0x73, 0x5f, 0x73, 0x77, 0x65
        /*0038*/ 	.byte	0x65, 0x70, 0x5f, 0x73, 0x72, 0x63, 0x2f, 0x69, 0x6e, 0x63, 0x6c, 0x75, 0x64, 0x65, 0x2f, 0x63
        /*0048*/ 	.byte	0x75, 0x74, 0x65, 0x2f, 0x70, 0x6f, 0x69, 0x6e, 0x74, 0x65, 0x72, 0x5f, 0x66, 0x6c, 0x61, 0x67
        /*0058*/ 	.byte	0x67, 0x65, 0x64, 0x2e, 0x68, 0x70, 0x70, 0x00
	.type		$str$23,@object
	.size		$str$23,(__unnamed_2 - $str$23)
$str$23:
        /*0060*/ 	.byte	0x2f, 0x74, 0x6d, 0x70, 0x2f, 0x63, 0x75, 0x74, 0x6c, 0x61, 0x73, 0x73, 0x5f, 0x73, 0x77, 0x65
        /*0070*/ 	.byte	0x65, 0x70, 0x5f, 0x73, 0x72, 0x63, 0x2f, 0x69, 0x6e, 0x63, 0x6c, 0x75, 0x64, 0x65, 0x2f, 0x63
        /*0080*/ 	.byte	0x75, 0x74, 0x6c, 0x61, 0x73, 0x73, 0x2f, 0x67, 0x65, 0x6d, 0x6d, 0x2f, 0x63, 0x6f, 0x6c, 0x6c
        /*0090*/ 	.byte	0x65, 0x63, 0x74, 0x69, 0x76, 0x65, 0x2f, 0x73, 0x6d, 0x39, 0x30, 0x5f, 0x6d, 0x6d, 0x61, 0x5f
        /*00a0*/ 	.byte	0x74, 0x6d, 0x61, 0x5f, 0x67, 0x6d, 0x6d, 0x61, 0x5f, 0x73, 0x73, 0x5f, 0x77, 0x61, 0x72, 0x70
        /*00b0*/ 	.byte	0x73, 0x70, 0x65, 0x63, 0x69, 0x61, 0x6c, 0x69, 0x7a, 0x65, 0x64, 0x2e, 0x68, 0x70, 0x70, 0x00
	.type		__unnamed_2,@object
	.size		__unnamed_2,(__unnamed_1 - __unnamed_2)
__unnamed_2:
        /*00c0*/ 	.byte	0x61, 0x75, 0x74, 0x6f, 0x20, 0x63, 0x75, 0x74, 0x65, 0x3a, 0x3a, 0x61, 0x73, 0x5f, 0x70, 0x6f
        /* <DEDUP_REMOVED lines=27> */
        /*0280*/ 	.byte	0x36, 0x3e, 0x3e, 0x3e, 0x3e, 0x3e, 0x5d, 0x00
	.type		__unnamed_1,@object
	.size		__unnamed_1,(.L_0 - __unnamed_1)
__unnamed_1:
        /* <DEDUP_REMOVED lines=181> */
.L_0:


//--------------------- .nv.shared._ZN7cutlass13device_kernelINS_4gemm6kernel13GemmUniversalIN4cute5tupleIJiiiiEEENS1_10collective13CollectiveMmaINS1_34MainloopSm90TmaGmmaWarpSpecializedILi8ENS5_IJNS4_1CILi1EEESB_SB_EEENS1_35KernelTmaWarpSpecializedCooperativeEEENS5_IJNSA_ILi128EEENSA_ILi64EEESG_EEENS_6half_tENS5_IJlSB_lEEESI_SJ_NS4_8TiledMMAINS4_8MMA_AtomIJNS4_4SM904GMMA25MMA_64x64x16_F32F16F16_SSILNSN_5MajorE0ELSP_0ELNSN_7ScaleInE1ELSQ_1EEEEEENS4_6LayoutINS5_IJNSA_ILi2EEESB_SB_EEENS5_IJSB_NSA_ILi0EEESW_EEEEENS5_IJNS4_10UnderscoreESZ_SZ_EEEEENS4_13SM90_TMA_LOADENS4_14ComposedLayoutINS4_7SwizzleILi3ELi4ELi3EEENS4_18smem_ptr_flag_bitsILi16EEENST_INS5_IJNSA_ILi8EEESG_EEENS5_IJSG_SB_EEEEEEEvNS4_8identityES12_S1C_vS1D_EENS_8epilogue10collective18CollectiveEpilogueINS1F_22Sm90TmaWarpSpecializedILi3ELi2ELi16ELb1ELb0EEEJSH_NS5_IJSF_NSA_ILi32EEEEEESI_SJ_SI_SJ_NS1F_6fusion15FusionCallbacksIS1J_NS1M_13LinCombEltActINS1F_6thread4SiLuESI_fSI_fLNS_15FloatRoundStyleE2EEESH_S1L_JEEES12_NS13_INS14_ILi2ELi4ELi3EEES17_NST_INS5_IJS18_S1K_EEENS5_IJS1K_SB_EEEEEEENS4_17SM75_U32x4_LDSM_NENS4_14SM90_TMA_STOREES1Y_NS4_17SM90_U32x4_STSM_NENS4_9Copy_AtomIJS21_SI_EEEvEEEvvEEEEvNT_6ParamsE --------------------------
	.section	.nv.shared._ZN7cutlass13device_kernelINS_4gemm6kernel13GemmUniversalIN4cute5tupleIJiiiiEEENS1_10collective13CollectiveMmaINS1_34MainloopSm90TmaGmmaWarpSpecializedILi8ENS5_IJNS4_1CILi1EEESB_SB_EEENS1_35KernelTmaWarpSpecializedCooperativeEEENS5_IJNSA_ILi128EEENSA_ILi64EEESG_EEENS_6half_tENS5_IJlSB_lEEESI_SJ_NS4_8TiledMMAINS4_8MMA_AtomIJNS4_4SM904GMMA25MMA_64x64x16_F32F16F16_SSILNSN_5MajorE0ELSP_0ELNSN_7ScaleInE1ELSQ_1EEEEEENS4_6LayoutINS5_IJNSA_ILi2EEESB_SB_EEENS5_IJSB_NSA_ILi0EEESW_EEEEENS5_IJNS4_10UnderscoreESZ_SZ_EEEEENS4_13SM90_TMA_LOADENS4_14ComposedLayoutINS4_7SwizzleILi3ELi4ELi3EEENS4_18smem_ptr_flag_bitsILi16EEENST_INS5_IJNSA_ILi8EEESG_EEENS5_IJSG_SB_EEEEEEEvNS4_8identityES12_S1C_vS1D_EENS_8epilogue10collective18CollectiveEpilogueINS1F_22Sm90TmaWarpSpecializedILi3ELi2ELi16ELb1ELb0EEEJSH_NS5_IJSF_NSA_ILi32EEEEEESI_SJ_SI_SJ_NS1F_6fusion15FusionCallbacksIS1J_NS1M_13LinCombEltActINS1F_6thread4SiLuESI_fSI_fLNS_15FloatRoundStyleE2EEESH_S1L_JEEES12_NS13_INS14_ILi2ELi4ELi3EEES17_NST_INS5_IJS18_S1K_EEENS5_IJS1K_SB_EEEEEEENS4_17SM75_U32x4_LDSM_NENS4_14SM90_TMA_STOREES1Y_NS4_17SM90_U32x4_STSM_NENS4_9Copy_AtomIJS21_SI_EEEvEEEvvEEEEvNT_6ParamsE,"aw",@nobits
	.sectionflags	@""
	.align	16
	.zero		1024


//--------------------- .nv.shared.reserved.0     --------------------------
	.section	.nv.shared.reserved.0,"aw",@nobits
	.weak		__nv_reservedSMEM_offset_0_alias
	.size		__nv_reservedSMEM_offset_0_alias, 0, 0
	.other		__nv_reservedSMEM_offset_0_alias,@"STO_CUDA_RESERVED_SHARED STV_DEFAULT"
__nv_reservedSMEM_offset_0_alias:
	.zero		0


//--------------------- .nv.global                --------------------------
	.section	.nv.global,"aw",@nobits
.nv.global:
	.type		_ZN39_INTERNAL_4160b934_4_k_cu_65066757_26184cute1_E,@object
	.size		_ZN39_INTERNAL_4160b934_4_k_cu_65066757_26184cute1_E,(_ZN39_INTERNAL_4160b934_4_k_cu_65066757_26184cuda3std3__45__cpo6cbeginE - _ZN39_INTERNAL_4160b934_4_k_cu_65066757_26184cute1_E)
_ZN39_INTERNAL_4160b934_4_k_cu_65066757_26184cute1_E:
	.zero		1
	.type		_ZN39_INTERNAL_4160b934_4_k_cu_65066757_26184cuda3std3__45__cpo6cbeginE,@object
	.size		_ZN39_INTERNAL_4160b934_4_k_cu_65066757_26184cuda3std3__45__cpo6cbeginE,(_ZN39_INTERNAL_4160b934_4_k_cu_65066757_26184cuda3std3__48in_placeE - _ZN39_INTERNAL_4160b934_4_k_cu_65066757_26184cuda3std3__45__cpo6cbeginE)
_ZN39_INTERNAL_4160b934_4_k_cu_65066757_26184cuda3std3__45__cpo6cbeginE:
	.zero		1
	.type		_ZN39_INTERNAL_4160b934_4_k_cu_65066757_26184cuda3std3__48in_placeE,@object
	.size		_ZN39_INTERNAL_4160b934_4_k_cu_65066757_26184cuda3std3__48in_placeE,(_ZN39_INTERNAL_4160b934_4_k_cu_65066757_26184cuda3std6ranges3__45__cpo9iter_moveE - _ZN39_INTERNAL_4160b934_4_k_cu_65066757_26184cuda3std3__48in_placeE)
_ZN39_INTERNAL_4160b934_4_k_cu_65066757_26184cuda3std3__48in_placeE:
	.zero		1
	.type		_ZN39_INTERNAL_4160b934_4_k_cu_65066757_26184cuda3std6ranges3__45__cpo9iter_moveE,@object
	.size		_ZN39_INTERNAL_4160b934_4_k_cu_65066757_26184cuda3std6ranges3__45__cpo9iter_moveE,(_ZN39_INTERNAL_4160b934_4_k_cu_65066757_26184cuda3std3__45__cpo5beginE - _ZN39_INTERNAL_4160b934_4_k_cu_65066757_26184cuda3std6ranges3__45__cpo9iter_moveE)
_ZN39_INTERNAL_4160b934_4_k_cu_65066757_26184cuda3std6ranges3__45__cpo9iter_moveE:
	.zero		1
	.type		_ZN39_INTERNAL_4160b934_4_k_cu_65066757_26184cuda3std3__45__cpo5beginE,@object
	.size		_ZN39_INTERNAL_4160b934_4_k_cu_65066757_26184cuda3std3__45__cpo5beginE,(_ZN39_INTERNAL_4160b934_4_k_cu_65066757_26184cuda3std3__441_GLOBAL__N__4160b934_4_k_cu_65066757_26186ignoreE - _ZN39_INTERNAL_4160b934_4_k_cu_65066757_26184cuda3std3__45__cpo5beginE)
_ZN39_INTERNAL_4160b934_4_k_cu_65066757_26184cuda3std3__45__cpo5beginE:
	.zero		1
	.type		_ZN39_INTERNAL_4160b934_4_k_cu_65066757_26184cuda3std3__441_GLOBAL__N__4160b934_4_k_cu_65066757_26186ignoreE,@object
	.size		_ZN39_INTERNAL_4160b934_4_k_cu_65066757_26184cuda3std3__441_GLOBAL__N__4160b934_4_k_cu_65066757_26186ignoreE,(_ZN39_INTERNAL_4160b934_4_k_cu_65066757_26184cute7productE - _ZN39_INTERNAL_4160b934_4_k_cu_65066757_26184cuda3std3__441_GLOBAL__N__4160b934_4_k_cu_65066757_26186ignoreE)
_ZN39_INTERNAL_4160b934_4_k_cu_65066757_26184cuda3std3__441_GLOBAL__N__4160b934_4_k_cu_65066757_26186ignoreE:
	.zero		1
	.type		_ZN39_INTERNAL_4160b934_4_k_cu_65066757_26184cute7productE,@object
	.size		_ZN39_INTERNAL_4160b934_4_k_cu_65066757_26184cute7productE,(_ZN39_INTERNAL_4160b934_4_k_cu_65066757_26184cuda3std3__45__cpo3endE - _ZN39_INTERNAL_4160b934_4_k_cu_65066757_26184cute7productE)
_ZN39_INTERNAL_4160b934_4_k_cu_65066757_26184cute7productE:
	.zero		1
	.type		_ZN39_INTERNAL_4160b934_4_k_cu_65066757_26184cuda3std3__45__cpo3endE,@object
	.size		_ZN39_INTERNAL_4160b934_4_k_cu_65066757_26184cuda3std3__45__cpo3endE,(_ZN39_INTERNAL_4160b934_4_k_cu_65066757_26184cuda3std3__419piecewise_constructE - _ZN39_INTERNAL_4160b934_4_k_cu_65066757_26184cuda3std3__45__cpo3endE)
_ZN39_INTERNAL_4160b934_4_k_cu_65066757_26184cuda3std3__45__cpo3endE:
	.zero		1
	.type		_ZN39_INTERNAL_4160b934_4_k_cu_65066757_26184cuda3std3__419piecewise_constructE,@object
	.size		_ZN39_INTERNAL_4160b934_4_k_cu_65066757_26184cuda3std3__419piecewise_constructE,(_ZN39_INTERNAL_4160b934_4_k_cu_65066757_26184cuda3std3__45__cpo4cendE - _ZN39_INTERNAL_4160b934_4_k_cu_65066757_26184cuda3std3__419piecewise_constructE)
_ZN39_INTERNAL_4160b934_4_k_cu_65066757_26184cuda3std3__419piecewise_constructE:
	.zero		1
	.type		_ZN39_INTERNAL_4160b934_4_k_cu_65066757_26184cuda3std3__45__cpo4cendE,@object
	.size		_ZN39_INTERNAL_4160b934_4_k_cu_65066757_26184cuda3std3__45__cpo4cendE,(_ZN39_INTERNAL_4160b934_4_k_cu_65066757_26184cuda3std6ranges3__45__cpo4swapE - _ZN39_INTERNAL_4160b934_4_k_cu_65066757_26184cuda3std3__45__cpo4cendE)
_ZN39_INTERNAL_4160b934_4_k_cu_65066757_26184cuda3std3__45__cpo4cendE:
	.zero		1
	.type		_ZN39_INTERNAL_4160b934_4_k_cu_65066757_26184cuda3std6ranges3__45__cpo4swapE,@object
	.size		_ZN39_INTERNAL_4160b934_4_k_cu_65066757_26184cuda3std6ranges3__45__cpo4swapE,(.L_9 - _ZN39_INTERNAL_4160b934_4_k_cu_65066757_26184cuda3std6ranges3__45__cpo4swapE)
_ZN39_INTERNAL_4160b934_4_k_cu_65066757_26184cuda3std6ranges3__45__cpo4swapE:
	.zero		1
.L_9:


//--------------------- .nv.constant0._ZN7cutlass13device_kernelINS_4gemm6kernel13GemmUniversalIN4cute5tupleIJiiiiEEENS1_10collective13CollectiveMmaINS1_34MainloopSm90TmaGmmaWarpSpecializedILi8ENS5_IJNS4_1CILi1EEESB_SB_EEENS1_35KernelTmaWarpSpecializedCooperativeEEENS5_IJNSA_ILi128EEENSA_ILi64EEESG_EEENS_6half_tENS5_IJlSB_lEEESI_SJ_NS4_8TiledMMAINS4_8MMA_AtomIJNS4_4SM904GMMA25MMA_64x64x16_F32F16F16_SSILNSN_5MajorE0ELSP_0ELNSN_7ScaleInE1ELSQ_1EEEEEENS4_6LayoutINS5_IJNSA_ILi2EEESB_SB_EEENS5_IJSB_NSA_ILi0EEESW_EEEEENS5_IJNS4_10UnderscoreESZ_SZ_EEEEENS4_13SM90_TMA_LOADENS4_14ComposedLayoutINS4_7SwizzleILi3ELi4ELi3EEENS4_18smem_ptr_flag_bitsILi16EEENST_INS5_IJNSA_ILi8EEESG_EEENS5_IJSG_SB_EEEEEEEvNS4_8identityES12_S1C_vS1D_EENS_8epilogue10collective18CollectiveEpilogueINS1F_22Sm90TmaWarpSpecializedILi3ELi2ELi16ELb1ELb0EEEJSH_NS5_IJSF_NSA_ILi32EEEEEESI_SJ_SI_SJ_NS1F_6fusion15FusionCallbacksIS1J_NS1M_13LinCombEltActINS1F_6thread4SiLuESI_fSI_fLNS_15FloatRoundStyleE2EEESH_S1L_JEEES12_NS13_INS14_ILi2ELi4ELi3EEES17_NST_INS5_IJS18_S1K_EEENS5_IJS1K_SB_EEEEEEENS4_17SM75_U32x4_LDSM_NENS4_14SM90_TMA_STOREES1Y_NS4_17SM90_U32x4_STSM_NENS4_9Copy_AtomIJS21_SI_EEEvEEEvvEEEEvNT_6ParamsE --------------------------
	.section	.nv.constant0._ZN7cutlass13device_kernelINS_4gemm6kernel13GemmUniversalIN4cute5tupleIJiiiiEEENS1_10collective13CollectiveMmaINS1_34MainloopSm90TmaGmmaWarpSpecializedILi8ENS5_IJNS4_1CILi1EEESB_SB_EEENS1_35KernelTmaWarpSpecializedCooperativeEEENS5_IJNSA_ILi128EEENSA_ILi64EEESG_EEENS_6half_tENS5_IJlSB_lEEESI_SJ_NS4_8TiledMMAINS4_8MMA_AtomIJNS4_4SM904GMMA25MMA_64x64x16_F32F16F16_SSILNSN_5MajorE0ELSP_0ELNSN_7ScaleInE1ELSQ_1EEEEEENS4_6LayoutINS5_IJNSA_ILi2EEESB_SB_EEENS5_IJSB_NSA_ILi0EEESW_EEEEENS5_IJNS4_10UnderscoreESZ_SZ_EEEEENS4_13SM90_TMA_LOADENS4_14ComposedLayoutINS4_7SwizzleILi3ELi4ELi3EEENS4_18smem_ptr_flag_bitsILi16EEENST_INS5_IJNSA_ILi8EEESG_EEENS5_IJSG_SB_EEEEEEEvNS4_8identityES12_S1C_vS1D_EENS_8epilogue10collective18CollectiveEpilogueINS1F_22Sm90TmaWarpSpecializedILi3ELi2ELi16ELb1ELb0EEEJSH_NS5_IJSF_NSA_ILi32EEEEEESI_SJ_SI_SJ_NS1F_6fusion15FusionCallbacksIS1J_NS1M_13LinCombEltActINS1F_6thread4SiLuESI_fSI_fLNS_15FloatRoundStyleE2EEESH_S1L_JEEES12_NS13_INS14_ILi2ELi4ELi3EEES17_NST_INS5_IJS18_S1K_EEENS5_IJS1K_SB_EEEEEEENS4_17SM75_U32x4_LDSM_NENS4_14SM90_TMA_STOREES1Y_NS4_17SM90_U32x4_STSM_NENS4_9Copy_AtomIJS21_SI_EEEvEEEvvEEEEvNT_6ParamsE,"a",@progbits
	.sectionflags	@""
	.align	4
.nv.constant0._ZN7cutlass13device_kernelINS_4gemm6kernel13GemmUniversalIN4cute5tupleIJiiiiEEENS1_10collective13CollectiveMmaINS1_34MainloopSm90TmaGmmaWarpSpecializedILi8ENS5_IJNS4_1CILi1EEESB_SB_EEENS1_35KernelTmaWarpSpecializedCooperativeEEENS5_IJNSA_ILi128EEENSA_ILi64EEESG_EEENS_6half_tENS5_IJlSB_lEEESI_SJ_NS4_8TiledMMAINS4_8MMA_AtomIJNS4_4SM904GMMA25MMA_64x64x16_F32F16F16_SSILNSN_5MajorE0ELSP_0ELNSN_7ScaleInE1ELSQ_1EEEEEENS4_6LayoutINS5_IJNSA_ILi2EEESB_SB_EEENS5_IJSB_NSA_ILi0EEESW_EEEEENS5_IJNS4_10UnderscoreESZ_SZ_EEEEENS4_13SM90_TMA_LOADENS4_14ComposedLayoutINS4_7SwizzleILi3ELi4ELi3EEENS4_18smem_ptr_flag_bitsILi16EEENST_INS5_IJNSA_ILi8EEESG_EEENS5_IJSG_SB_EEEEEEEvNS4_8identityES12_S1C_vS1D_EENS_8epilogue10collective18CollectiveEpilogueINS1F_22Sm90TmaWarpSpecializedILi3ELi2ELi16ELb1ELb0EEEJSH_NS5_IJSF_NSA_ILi32EEEEEESI_SJ_SI_SJ_NS1F_6fusion15FusionCallbacksIS1J_NS1M_13LinCombEltActINS1F_6thread4SiLuESI_fSI_fLNS_15FloatRoundStyleE2EEESH_S1L_JEEES12_NS13_INS14_ILi2ELi4ELi3EEES17_NST_INS5_IJS18_S1K_EEENS5_IJS1K_SB_EEEEEEENS4_17SM75_U32x4_LDSM_NENS4_14SM90_TMA_STOREES1Y_NS4_17SM90_U32x4_STSM_NENS4_9Copy_AtomIJS21_SI_EEEvEEEvvEEEEvNT_6ParamsE:
	.zero		2432


//--------------------- SYMBOLS --------------------------

	.type		.nv.reservedSmem.offset0,@object
	.size		.nv.reservedSmem.offset0,0x4
	.type		__assertfail,@function
